def matmul_kernel(
    a_ptr,
    b_ptr,
    c_ptr,
    M,
    N,
    K,
    stride_am,
    stride_ak,
    stride_bk,
    stride_bn,
    stride_cm,
    stride_cn,
    BLOCK_M: tl.constexpr,
    BLOCK_N: tl.constexpr,
    BLOCK_K: tl.constexpr,
    GROUP_M: tl.constexpr,
):
    pid = tl.program_id(axis=0)
    num_pid_m = tl.cdiv(M, BLOCK_M)
    num_pid_n = tl.cdiv(N, BLOCK_N)
    num_pid_in_group = GROUP_M * num_pid_n
    group_id = pid // num_pid_in_group
    first_pid_m = group_id * GROUP_M
    group_size_m = min(num_pid_m - first_pid_m, GROUP_M)
    pid_m = first_pid_m + ((pid % num_pid_in_group) % group_size_m)
    pid_n = (pid % num_pid_in_group) // group_size_m

    offs_am = (pid_m * BLOCK_M + tl.arange(0, BLOCK_M)) % M
    offs_bn = (pid_n * BLOCK_N + tl.arange(0, BLOCK_N)) % N
    offs_k = tl.arange(0, BLOCK_K)
    a_ptrs = a_ptr + offs_am[:, None] * stride_am + offs_k[None, :] * stride_ak
    b_ptrs = b_ptr + offs_k[:, None] * stride_bk + offs_bn[None, :] * stride_bn

    acc = tl.zeros((BLOCK_M, BLOCK_N), dtype=tl.float32)
    for kk in range(0, tl.cdiv(K, BLOCK_K)):
        a = tl.load(a_ptrs, mask=offs_k[None, :] < K - kk * BLOCK_K, other=0.0)
        b = tl.load(b_ptrs, mask=offs_k[:, None] < K - kk * BLOCK_K, other=0.0)
        acc = tl.dot(a, b, acc)
        a_ptrs += BLOCK_K * stride_ak
        b_ptrs += BLOCK_K * stride_bk

    c = acc.to(c_ptr.dtype.element_ty)
    offs_cm = pid_m * BLOCK_M + tl.arange(0, BLOCK_M)
    offs_cn = pid_n * BLOCK_N + tl.arange(0, BLOCK_N)
    c_ptrs = c_ptr + offs_cm[:, None] * stride_cm + offs_cn[None, :] * stride_cn
    mask = (offs_cm[:, None] < M) & (offs_cn[None, :] < N)
    tl.store(c_ptrs, c, mask=mask)

# config = {"BLOCK_K": 32, "BLOCK_M": 64, "BLOCK_N": 256, "GROUP_M": 8, "arch": "sm_100", "dtype": "fp16", "num_ctas": 4, "num_stages": 3, "num_warps": 4}
# arch = sm_100


// ===== COMPILED SASS (sm_100a) =====

	.target	sm_100a

	.elftype	@"ET_EXEC"


//--------------------- .note.nv.tkinfo           --------------------------
	.section	.note.nv.tkinfo,"",@"SHT_NOTE"
	.sectionflags	@"SHF_NOTE_NV_TKINFO"
	.tkinfo
        /*0018*/ 	.word	0x00000081
        /*0030*/ 	.string	""
        /*0030*/ 	.string	"ptxas-blackwell"
        /*0030*/ 	.string	"Cuda compilation tools, release 12.9, V12.9.86"
        /*0030*/ 	.string	"Build cuda_12.9.r12.9/compiler.36037853_0"
        /*0030*/ 	.string	"-v  -suppress-debug-info  -lineinfo  -arch sm_100a "



//--------------------- .note.nv.cuver            --------------------------
	.section	.note.nv.cuver,"",@"SHT_NOTE"
	.sectionflags	@"SHF_NOTE_NV_CUVER"
        /*0018*/ 	.short	0x0001
        /*001a*/ 	.short	0x0064
        /*001c*/ 	.short	0x0001
        /*001e*/ 	.short	0x0000
        /*0020*/ 	.short	0x0001
        /*0022*/ 	.short	0x0000


//--------------------- .nv.info                  --------------------------
	.section	.nv.info,"",@"SHT_CUDA_INFO"
	.align	4


	//----- nvinfo : EIATTR_REGCOUNT
	.align		4
        /*0000*/ 	.byte	0x04, 0x2f
        /*0002*/ 	.short	(.L_4 - .L_3)
	.align		4
.L_3:
        /*0004*/ 	.word	index@(matmul_kernel)
        /*0008*/ 	.word	0x00000080


	//----- nvinfo : EIATTR_FRAME_SIZE
	.align		4
.L_4:
        /*000c*/ 	.byte	0x04, 0x11
        /*000e*/ 	.short	(.L_6 - .L_5)
	.align		4
.L_5:
        /*0010*/ 	.word	index@($__internal_2_$__cuda_sm10x_tcgen05_guardrail_trap_unallocated_columns_being_dealloced)
        /*0014*/ 	.word	0x00000000


	//----- nvinfo : EIATTR_FRAME_SIZE
	.align		4
.L_6:
        /*0018*/ 	.byte	0x04, 0x11
        /*001a*/ 	.short	(.L_8 - .L_7)
	.align		4
.L_7:
        /*001c*/ 	.word	index@($__internal_1_$__cuda_sm10x_tcgen05_guardrail_trap_phase_invalid_during_alloc)
        /*0020*/ 	.word	0x00000000


	//----- nvinfo : EIATTR_FRAME_SIZE
	.align		4
.L_8:
        /*0024*/ 	.byte	0x04, 0x11
        /*0026*/ 	.short	(.L_10 - .L_9)
	.align		4
.L_9:
        /*0028*/ 	.word	index@($__internal_0_$__cuda_sm10x_tcgen05_guardrail_trap_col_being_dealloced_not_returned_by_alloc)
        /*002c*/ 	.word	0x00000000


	//----- nvinfo : EIATTR_FRAME_SIZE
	.align		4
.L_10:
        /*0030*/ 	.byte	0x04, 0x11
        /*0032*/ 	.short	(.L_12 - .L_11)
	.align		4
.L_11:
        /*0034*/ 	.word	index@(matmul_kernel)
        /*0038*/ 	.word	0x00000000


	//----- nvinfo : EIATTR_MIN_STACK_SIZE
	.align		4
.L_12:
        /*003c*/ 	.byte	0x04, 0x12
        /*003e*/ 	.short	(.L_14 - .L_13)
	.align		4
.L_13:
        /*0040*/ 	.word	index@(matmul_kernel)
        /*0044*/ 	.word	0x00000000
.L_14:


//--------------------- .nv.info.matmul_kernel    --------------------------
	.section	.nv.info.matmul_kernel,"",@"SHT_CUDA_INFO"
	.sectionflags	@""
	.align	4


	//----- nvinfo : EIATTR_CUDA_API_VERSION
	.align		4
        /*0000*/ 	.byte	0x04, 0x37
        /*0002*/ 	.short	(.L_16 - .L_15)
.L_15:
        /*0004*/ 	.word	0x00000081


	//----- nvinfo : EIATTR_KPARAM_INFO
	.align		4
.L_16:
        /*0008*/ 	.byte	0x04, 0x17
        /*000a*/ 	.short	(.L_18 - .L_17)
.L_17:
        /*000c*/ 	.word	0x00000000
        /*0010*/ 	.short	0x000d
        /*0012*/ 	.short	0x0048
        /*0014*/ 	.byte	0x00, 0xf4, 0x21, 0x00


	//----- nvinfo : EIATTR_KPARAM_INFO
	.align		4
.L_18:
        /*0018*/ 	.byte	0x04, 0x17
        /*001a*/ 	.short	(.L_20 - .L_19)
.L_19:
        /*001c*/ 	.word	0x00000000
        /*0020*/ 	.short	0x000c
        /*0022*/ 	.short	0x0040
        /*0024*/ 	.byte	0x00, 0xf4, 0x21, 0x00


	//----- nvinfo : EIATTR_KPARAM_INFO
	.align		4
.L_20:
        /*0028*/ 	.byte	0x04, 0x17
        /*002a*/ 	.short	(.L_22 - .L_21)
.L_21:
        /*002c*/ 	.word	0x00000000
        /*0030*/ 	.short	0x000b
        /*0032*/ 	.short	0x0038
        /*0034*/ 	.byte	0x00, 0xf0, 0x11, 0x00


	//----- nvinfo : EIATTR_KPARAM_INFO
	.align		4
.L_22:
        /*0038*/ 	.byte	0x04, 0x17
        /*003a*/ 	.short	(.L_24 - .L_23)
.L_23:
        /*003c*/ 	.word	0x00000000
        /*0040*/ 	.short	0x000a
        /*0042*/ 	.short	0x0034
        /*0044*/ 	.byte	0x00, 0xf0, 0x11, 0x00


	//----- nvinfo : EIATTR_KPARAM_INFO
	.align		4
.L_24:
        /*0048*/ 	.byte	0x04, 0x17
        /*004a*/ 	.short	(.L_26 - .L_25)
.L_25:
        /*004c*/ 	.word	0x00000000
        /*0050*/ 	.short	0x0009
        /*0052*/ 	.short	0x0030
        /*0054*/ 	.byte	0x00, 0xf0, 0x11, 0x00


	//----- nvinfo : EIATTR_KPARAM_INFO
	.align		4
.L_26:
        /*0058*/ 	.byte	0x04, 0x17
        /*005a*/ 	.short	(.L_28 - .L_27)
.L_27:
        /*005c*/ 	.word	0x00000000
        /*0060*/ 	.short	0x0008
        /*0062*/ 	.short	0x002c
        /*0064*/ 	.byte	0x00, 0xf0, 0x11, 0x00


	//----- nvinfo : EIATTR_KPARAM_INFO
	.align		4
.L_28:
        /*0068*/ 	.byte	0x04, 0x17
        /*006a*/ 	.short	(.L_30 - .L_29)
.L_29:
        /*006c*/ 	.word	0x00000000
        /*0070*/ 	.short	0x0007
        /*0072*/ 	.short	0x0028
        /*0074*/ 	.byte	0x00, 0xf0, 0x11, 0x00


	//----- nvinfo : EIATTR_KPARAM_INFO
	.align		4
.L_30:
        /*0078*/ 	.byte	0x04, 0x17
        /*007a*/ 	.short	(.L_32 - .L_31)
.L_31:
        /*007c*/ 	.word	0x00000000
        /*0080*/ 	.short	0x0006
        /*0082*/ 	.short	0x0024
        /*0084*/ 	.byte	0x00, 0xf0, 0x11, 0x00


	//----- nvinfo : EIATTR_KPARAM_INFO
	.align		4
.L_32:
        /*0088*/ 	.byte	0x04, 0x17
        /*008a*/ 	.short	(.L_34 - .L_33)
.L_33:
        /*008c*/ 	.word	0x00000000
        /*0090*/ 	.short	0x0005
        /*0092*/ 	.short	0x0020
        /*0094*/ 	.byte	0x00, 0xf0, 0x11, 0x00


	//----- nvinfo : EIATTR_KPARAM_INFO
	.align		4
.L_34:
        /*0098*/ 	.byte	0x04, 0x17
        /*009a*/ 	.short	(.L_36 - .L_35)
.L_35:
        /*009c*/ 	.word	0x00000000
        /*00a0*/ 	.short	0x0004
        /*00a2*/ 	.short	0x001c
        /*00a4*/ 	.byte	0x00, 0xf0, 0x11, 0x00


	//----- nvinfo : EIATTR_KPARAM_INFO
	.align		4
.L_36:
        /*00a8*/ 	.byte	0x04, 0x17
        /*00aa*/ 	.short	(.L_38 - .L_37)
.L_37:
        /*00ac*/ 	.word	0x00000000
        /*00b0*/ 	.short	0x0003
        /*00b2*/ 	.short	0x0018
        /*00b4*/ 	.byte	0x00, 0xf0, 0x11, 0x00


	//----- nvinfo : EIATTR_KPARAM_INFO
	.align		4
.L_38:
        /*00b8*/ 	.byte	0x04, 0x17
        /*00ba*/ 	.short	(.L_40 - .L_39)
.L_39:
        /*00bc*/ 	.word	0x00000000
        /*00c0*/ 	.short	0x0002
        /*00c2*/ 	.short	0x0010
        /*00c4*/ 	.byte	0x00, 0xf4, 0x21, 0x00


	//----- nvinfo : EIATTR_KPARAM_INFO
	.align		4
.L_40:
        /*00c8*/ 	.byte	0x04, 0x17
        /*00ca*/ 	.short	(.L_42 - .L_41)
.L_41:
        /*00cc*/ 	.word	0x00000000
        /*00d0*/ 	.short	0x0001
        /*00d2*/ 	.short	0x0008
        /*00d4*/ 	.byte	0x00, 0xf4, 0x21, 0x00


	//----- nvinfo : EIATTR_KPARAM_INFO
	.align		4
.L_42:
        /*00d8*/ 	.byte	0x04, 0x17
        /*00da*/ 	.short	(.L_44 - .L_43)
.L_43:
        /*00dc*/ 	.word	0x00000000
        /*00e0*/ 	.short	0x0000
        /*00e2*/ 	.short	0x0000
        /*00e4*/ 	.byte	0x00, 0xf4, 0x21, 0x00


	//----- nvinfo : EIATTR_EXPLICIT_CLUSTER
	.align		4
.L_44:
        /*00e8*/ 	.byte	0x01, 0x3e
	.zero		2


	//----- nvinfo : EIATTR_CTA_PER_CLUSTER
	.align		4
        /*00ec*/ 	.byte	0x04, 0x3d
        /*00ee*/ 	.short	(.L_46 - .L_45)
.L_45:
        /*00f0*/ 	.word	0x00000004
        /*00f4*/ 	.word	0x00000001
        /*00f8*/ 	.word	0x00000001


	//----- nvinfo : EIATTR_AT_ENTRY_FRAGMENTS
	.align		4
.L_46:
        /*00fc*/ 	.byte	0x04, 0x4f
        /*00fe*/ 	.short	(.L_48 - .L_47)


	//   ....[0]....
.L_47:
        /*0100*/ 	.word	0x00000004


	//----- nvinfo : EIATTR_RESERVED_SMEM_USED
	.align		4
.L_48:
        /*0104*/ 	.byte	0x01, 0x41
	.zero		2


	//----- nvinfo : EIATTR_SPARSE_MMA_MASK
	.align		4
        /*0108*/ 	.byte	0x03, 0x50
        /*010a*/ 	.short	0x0000


	//----- nvinfo : EIATTR_TCGEN05_1CTA_USED
	.align		4
        /*010c*/ 	.byte	0x01, 0x51
	.zero		2


	//----- nvinfo : EIATTR_MAXREG_COUNT
	.align		4
        /*0110*/ 	.byte	0x03, 0x1b
        /*0112*/ 	.short	0x00ff


	//----- nvinfo : EIATTR_NUM_BARRIERS
	.align		4
        /*0114*/ 	.byte	0x02, 0x4c
        /*0116*/ 	.byte	0x01
	.zero		1


	//----- nvinfo : EIATTR_INT_WARP_WIDE_INSTR_OFFSETS
	.align		4
        /*0118*/ 	.byte	0x04, 0x31
        /*011a*/ 	.short	(.L_50 - .L_49)


	//   ....[0]....
.L_49:
        /*011c*/ 	.word	0x00001b40


	//   ....[1]....
        /*0120*/ 	.word	0x00001b50


	//   ....[2]....
        /*0124*/ 	.word	0x000027e0


	//   ....[3]....
        /*0128*/ 	.word	0x00004d60


	//   ....[4]....
        /*012c*/ 	.word	0x00004db0


	//----- nvinfo : EIATTR_COOP_GROUP_MASK_REGIDS
	.align		4
.L_50:
        /*0130*/ 	.byte	0x04, 0x29
        /*0132*/ 	.short	(.L_52 - .L_51)


	//   ....[0]....
.L_51:
        /*0134*/ 	.word	0xffffffff


	//   ....[1]....
        /*0138*/ 	.word	0xffffffff


	//   ....[2]....
        /*013c*/ 	.word	0xffffffff


	//   ....[3]....
        /*0140*/ 	.word	0xffffffff


	//----- nvinfo : EIATTR_COOP_GROUP_INSTR_OFFSETS
	.align		4
.L_52:
        /*0144*/ 	.byte	0x04, 0x28
        /*0146*/ 	.short	(.L_54 - .L_53)


	//   ....[0]....
.L_53:
        /*0148*/ 	.word	0x00000070


	//   ....[1]....
        /*014c*/ 	.word	0x00000330


	//   ....[2]....
        /*0150*/ 	.word	0x00004bf0


	//   ....[3]....
        /*0154*/ 	.word	0x00004e60


	//----- nvinfo : EIATTR_VRC_CTA_INIT_COUNT
	.align		4
.L_54:
        /*0158*/ 	.byte	0x02, 0x4a
        /*015a*/ 	.byte	0x80
	.zero		1


	//----- nvinfo : EIATTR_MBARRIER_INSTR_OFFSETS
	.align		4
        /*015c*/ 	.byte	0x04, 0x39
        /*015e*/ 	.short	(.L_56 - .L_55)


	//   ....[0]....
.L_55:
        /*0160*/ 	.word	0x00001cd0
        /*0164*/ 	.word	0x000000ff
        /*0168*/ 	.word	0x00000000
        /*016c*/ 	.short	0x0100
        /*016e*/ 	.byte	0x0f
	.zero		1


	//   ....[1]....
        /*0170*/ 	.word	0x00002820
        /*0174*/ 	.word	0x000000ff
        /*0178*/ 	.word	0x00004008
        /*017c*/ 	.short	0x0100
        /*017e*/ 	.byte	0x0d
	.zero		1


	//   ....[2]....
        /*0180*/ 	.word	0x00003060
        /*0184*/ 	.word	0x000000ff
        /*0188*/ 	.word	0x00000000
        /*018c*/ 	.short	0x010a
        /*018e*/ 	.byte	0x0f
	.zero		1


	//   ....[3]....
        /*0190*/ 	.word	0x00003b60
        /*0194*/ 	.word	0x000000ff
        /*0198*/ 	.word	0x00000000
        /*019c*/ 	.short	0x010a
        /*019e*/ 	.byte	0x0f
	.zero		1


	//   ....[4]....
        /*01a0*/ 	.word	0x00003c70
        /*01a4*/ 	.word	0x000000ff
        /*01a8*/ 	.word	0x00004000
        /*01ac*/ 	.short	0x0108
        /*01ae*/ 	.byte	0x0d
	.zero		1


	//   ....[5]....
        /*01b0*/ 	.word	0x00003d10
        /*01b4*/ 	.word	0x000000ff
        /*01b8*/ 	.word	0x00004008
        /*01bc*/ 	.short	0x0108
        /*01be*/ 	.byte	0x0d
	.zero		1


	//   ....[6]....
        /*01c0*/ 	.word	0x00004e80
        /*01c4*/ 	.word	0x000000ff
        /*01c8*/ 	.word	0x00000000
        /*01cc*/ 	.short	0x010a
        /*01ce*/ 	.byte	0x0f
	.zero		1


	//   ....[7]....
        /*01d0*/ 	.word	0x00004eb0
        /*01d4*/ 	.word	0x000000ff
        /*01d8*/ 	.word	0x00000000
        /*01dc*/ 	.short	0x010a
        /*01de*/ 	.byte	0x0f
	.zero		1


	//----- nvinfo : EIATTR_NUM_MBARRIERS
	.align		4
.L_56:
        /*01e0*/ 	.byte	0x03, 0x38
        /*01e2*/ 	.short	0x0002


	//----- nvinfo : EIATTR_EXIT_INSTR_OFFSETS
	.align		4
        /*01e4*/ 	.byte	0x04, 0x1c
        /*01e6*/ 	.short	(.L_58 - .L_57)


	//   ....[0]....
.L_57:
        /*01e8*/ 	.word	0x00004e70


	//----- nvinfo : EIATTR_REQNTID
	.align		4
.L_58:
        /*01ec*/ 	.byte	0x04, 0x10
        /*01ee*/ 	.short	(.L_60 - .L_59)
.L_59:
        /*01f0*/ 	.word	0x00000080
        /*01f4*/ 	.word	0x00000001
        /*01f8*/ 	.word	0x00000001


	//----- nvinfo : EIATTR_CRS_STACK_SIZE
	.align		4
.L_60:
        /*01fc*/ 	.byte	0x04, 0x1e
        /*01fe*/ 	.short	(.L_62 - .L_61)
.L_61:
        /*0200*/ 	.word	0x00000000


	//----- nvinfo : EIATTR_CBANK_PARAM_SIZE
	.align		4
.L_62:
        /*0204*/ 	.byte	0x03, 0x19
        /*0206*/ 	.short	0x0050


	//----- nvinfo : EIATTR_PARAM_CBANK
	.align		4
        /*0208*/ 	.byte	0x04, 0x0a
        /*020a*/ 	.short	(.L_64 - .L_63)
	.align		4
.L_63:
        /*020c*/ 	.word	index@(.nv.constant0.matmul_kernel)
        /*0210*/ 	.short	0x0380
        /*0212*/ 	.short	0x0050


	//----- nvinfo : EIATTR_SW_WAR
	.align		4
.L_64:
        /*0214*/ 	.byte	0x04, 0x36
        /*0216*/ 	.short	(.L_66 - .L_65)
.L_65:
        /*0218*/ 	.word	0x00000008
.L_66:


//--------------------- .nv.compat                --------------------------
	.section	.nv.compat,"",@"SHT_CUDA_COMPAT_INFO"
	.align	4
        /*0000*/ 	.byte	0x02, 0x02, 0x02, 0x00, 0x02, 0x05, 0x05, 0x00, 0x02, 0x03, 0x00, 0x00, 0x02, 0x06, 0x01, 0x00


//--------------------- .nv.callgraph             --------------------------
	.section	.nv.callgraph,"",@"SHT_CUDA_CALLGRAPH"
	.align	4
	.sectionentsize	8
	.align		4
        /*0000*/ 	.word	0x00000000
	.align		4
        /*0004*/ 	.word	0xffffffff
	.align		4
        /*0008*/ 	.word	0x00000000
	.align		4
        /*000c*/ 	.word	0xfffffffe
	.align		4
        /*0010*/ 	.word	0x00000000
	.align		4
        /*0014*/ 	.word	0xfffffffd
	.align		4
        /*0018*/ 	.word	0x00000000
	.align		4
        /*001c*/ 	.word	0xfffffffc


//--------------------- .text.matmul_kernel       --------------------------
	.section	.text.matmul_kernel,"ax",@progbits
	.align	128
        .global         matmul_kernel
        .type           matmul_kernel,@function
        .size           matmul_kernel,(.L_x_20 - matmul_kernel)
        .other          matmul_kernel,@"STO_CUDA_ENTRY STV_DEFAULT"
matmul_kernel:
.text.matmul_kernel:
[----:B------:R-:W0:Y:S01]  /*0000*/  LDC R1, c[0x0][0x37c] ;  /* 0x0000df00ff017b82 */ /* 0x000e220000000800 */
[----:B------:R-:W1:Y:S01]  /*0010*/  S2R R0, SR_TID.X ;  /* 0x0000000000007919 */ /* 0x000e620000002100 */
[----:B------:R-:W2:Y:S01]  /*0020*/  LDCU.64 UR26, c[0x0][0x358] ;  /* 0x00006b00ff1a77ac */ /* 0x000ea20008000a00 */
[----:B-1----:R-:W-:-:S13]  /*0030*/  ISETP.GE.U32.AND P0, PT, R0, 0x20, PT ;  /* 0x000000200000780c */ /* 0x002fda0003f06070 */
[----:B------:R-:W-:Y:S02]  /*0040*/  VOTEU.ANY UP0, P0 ;  /* 0x0000000000ff7886 */ /* 0x000fe40000000100 */
[----:B0-2---:R-:W-:Y:S05]  /*0050*/  BRA.U UP0, `(.L_x_0) ;  /* 0x0000000100b87547 */ /* 0x005fea000b800000 */
[----:B------:R-:W0:Y:S01]  /*0060*/  S2UR UR6, SR_CgaCtaId ;  /* 0x00000000000679c3 */ /* 0x000e220000008800 */
[----:B------:R-:W-:Y:S01]  /*0070*/  NOP ;  /* 0x0000000000007918 */ /* 0x000fe20000000000 */
[----:B------:R-:W-:Y:S02]  /*0080*/  UMOV UR4, 0x40 ;  /* 0x0000004000047882 */ /* 0x000fe40000000000 */
[----:B0-----:R-:W-:-:S09]  /*0090*/  ULEA UR4, UR6, UR4, 0x18 ;  /* 0x0000000406047291 */ /* 0x001fd2000f8ec0ff */
[----:B------:R-:W0:Y:S01]  /*00a0*/  LDS.U8 R2, [UR4] ;  /* 0x00000004ff027984 */ /* 0x000e220008000000 */
[----:B------:R-:W-:Y:S02]  /*00b0*/  UMOV UR4, 0x400 ;  /* 0x0000040000047882 */ /* 0x000fe40000000000 */
[----:B------:R-:W-:Y:S01]  /*00c0*/  ULEA UR4, UR6, UR4, 0x18 ;  /* 0x0000000406047291 */ /* 0x000fe2000f8ec0ff */
[----:B0-----:R-:W-:-:S13]  /*00d0*/  ISETP.NE.AND P0, PT, R2, RZ, PT ;  /* 0x000000ff0200720c */ /* 0x001fda0003f05270 */
[----:B------:R-:W-:Y:S05]  /*00e0*/  @P0 BRA `(.L_x_1) ;  /* 0x00000000007c0947 */ /* 0x000fea0003800000 */
[----:B------:R-:W-:-:S13]  /*00f0*/  ELECT P0, URZ, PT ;  /* 0x0000000000ff782f */ /* 0x000fda0003800000 */
[----:B------:R-:W-:Y:S05]  /*0100*/  @!P0 BRA `(.L_x_2) ;  /* 0x0000000000848947 */ /* 0x000fea0003800000 */
[----:B------:R-:W-:Y:S01]  /*0110*/  UMOV UR5, 0x2 ;  /* 0x0000000200057882 */ /* 0x000fe20000000000 */
[----:B------:R-:W-:Y:S02]  /*0120*/  IMAD.MOV.U32 R5, RZ, RZ, 0x1 ;  /* 0x00000001ff057424 */ /* 0x000fe400078e00ff */
[----:B------:R-:W-:Y:S02]  /*0130*/  IMAD.MOV.U32 R3, RZ, RZ, 0x3 ;  /* 0x00000003ff037424 */ /* 0x000fe400078e00ff */
[----:B------:R-:W-:Y:S04]  /*0140*/  DEPBAR.LE SB0, 0x36 ;  /* 0x00008d800000791a */ /* 0x000fe80000000000 */
[----:B------:R-:W0:Y:S02]  /*0150*/  UTCATOMSWS.FIND_AND_SET.ALIGN UP1, UR5, UR5 ;  /* 0x00000005000575e3 */ /* 0x000e240008020800 */
[----:B0-----:R-:W-:-:S04]  /*0160*/  PLOP3.LUT P0, PT, PT, PT, UP1, 0x80, 0x8 ;  /* 0x000000000008781c */ /* 0x001fc80003f0f018 */
[----:B------:R-:W-:-:S04]  /*0170*/  SEL R2, RZ, 0xffffffff, !P0 ;  /* 0xffffffffff027807 */ /* 0x000fc80004000000 */
[----:B------:R-:W-:Y:S01]  /*0180*/  ISETP.NE.AND P0, PT, R2, RZ, PT ;  /* 0x000000ff0200720c */ /* 0x000fe20003f05270 */
[----:B------:R-:W-:-:S12]  /*0190*/  IMAD.U32 R2, RZ, RZ, UR5 ;  /* 0x00000005ff027e24 */ /* 0x000fd8000f8e00ff */
[----:B------:R-:W-:Y:S05]  /*01a0*/  @P0 BRA `(.L_x_3) ;  /* 0x0000000000240947 */ /* 0x000fea0003800000 */
.L_x_4:
[----:B------:R-:W-:Y:S05]  /*01b0*/  NANOSLEEP 0x64 ;  /* 0x000000640000795d */ /* 0x000fea0003800000 */
[----:B------:R-:W-:-:S05]  /*01c0*/  UMOV UR5, 0x2 ;  /* 0x0000000200057882 */ /* 0x000fca0000000000 */
[----:B------:R-:W-:Y:S04]  /*01d0*/  DEPBAR.LE SB0, 0x36 ;  /* 0x00008d800000791a */ /* 0x000fe80000000000 */
[----:B------:R-:W0:Y:S02]  /*01e0*/  UTCATOMSWS.FIND_AND_SET.ALIGN UP1, UR5, UR5 ;  /* 0x00000005000575e3 */ /* 0x000e240008020800 */
[----:B0-----:R-:W-:-:S04]  /*01f0*/  PLOP3.LUT P0, PT, PT, PT, UP1, 0x80, 0x8 ;  /* 0x000000000008781c */ /* 0x001fc80003f0f018 */
[----:B------:R-:W-:-:S04]  /*0200*/  SEL R2, RZ, 0xffffffff, !P0 ;  /* 0xffffffffff027807 */ /* 0x000fc80004000000 */
[----:B------:R-:W-:Y:S01]  /*0210*/  ISETP.NE.AND P0, PT, R2, RZ, PT ;  /* 0x000000ff0200720c */ /* 0x000fe20003f05270 */
[----:B------:R-:W-:-:S12]  /*0220*/  IMAD.U32 R2, RZ, RZ, UR5 ;  /* 0x00000005ff027e24 */ /* 0x000fd8000f8e00ff */
[----:B------:R-:W-:Y:S05]  /*0230*/  @!P0 BRA `(.L_x_4) ;  /* 0xfffffffc00dc8947 */ /* 0x000fea000383ffff */
.L_x_3:
[C---:B------:R-:W-:Y:S01]  /*0240*/  VIADD R4, R2.reuse, 0x10 ;  /* 0x0000001002047836 */ /* 0x040fe20000000000 */
[----:B------:R-:W-:Y:S01]  /*0250*/  UMOV UR5, 0x50 ;  /* 0x0000005000057882 */ /* 0x000fe20000000000 */
[----:B------:R-:W-:Y:S01]  /*0260*/  SHF.L.U32 R3, R3, R2, RZ ;  /* 0x0000000203037219 */ /* 0x000fe200000006ff */
[----:B------:R-:W-:Y:S01]  /*0270*/  ULEA UR5, UR6, UR5, 0x18 ;  /* 0x0000000506057291 */ /* 0x000fe2000f8ec0ff */
[----:B------:R-:W-:Y:S01]  /*0280*/  IMAD.SHL.U32 R2, R2, 0x20, RZ ;  /* 0x0000002002027824 */ /* 0x000fe200078e00ff */
[----:B------:R-:W-:-:S04]  /*0290*/  SHF.L.U32 R4, R5, R4, RZ ;  /* 0x0000000405047219 */ /* 0x000fc800000006ff */
[----:B------:R-:W-:-:S05]  /*02a0*/  LOP3.LUT R3, R4, R3, RZ, 0xfc, !PT ;  /* 0x0000000304037212 */ /* 0x000fca00078efcff */
[----:B------:R0:W-:Y:S04]  /*02b0*/  ATOMS.OR RZ, [UR5], R3 ;  /* 0x00000003ffff798c */ /* 0x0001e8000b000005 */
[----:B------:R0:W-:Y:S01]  /*02c0*/  STS [UR4], R2 ;  /* 0x00000002ff007988 */ /* 0x0001e20008000804 */
[----:B------:R-:W-:Y:S05]  /*02d0*/  BRA `(.L_x_2) ;  /* 0x0000000000107947 */ /* 0x000fea0003800000 */
.L_x_1:
[----:B------:R-:W-:-:S05]  /*02e0*/  IMAD.MOV.U32 R2, RZ, RZ, -0x1 ;  /* 0xffffffffff027424 */ /* 0x000fca00078e00ff */
[----:B------:R0:W-:Y:S02]  /*02f0*/  STS [UR4], R2 ;  /* 0x00000002ff007988 */ /* 0x0001e40008000804 */
[----:B0-----:R-:W-:-:S07]  /*0300*/  MOV R2, 0x320 ;  /* 0x0000032000027802 */ /* 0x001fce0000000f00 */
[----:B------:R-:W-:Y:S05]  /*0310*/  CALL.REL.NOINC `($__internal_1_$__cuda_sm10x_tcgen05_guardrail_trap_phase_invalid_during_alloc) ;  /* 0x0000004800fc7944 */ /* 0x000fea0003c00000 */
.L_x_2:
[----:B------:R-:W-:Y:S05]  /*0320*/  WARPSYNC.ALL ;  /* 0x0000000000007948 */ /* 0x000fea0003800000 */
[----:B------:R-:W-:Y:S01]  /*0330*/  NOP ;  /* 0x0000000000007918 */ /* 0x000fe20000000000 */
.L_x_0:
[----:B------:R-:W1:Y:S08]  /*0340*/  LDC.64 R18, c[0x0][0x398] ;  /* 0x0000e600ff127b82 */ /* 0x000e700000000a00 */
[----:B------:R-:W2:Y:S02]  /*0350*/  S2UR UR5, SR_CgaSize ;  /* 0x00000000000579c3 */ /* 0x000ea40000008a00 */
[----:B--2---:R-:W-:-:S12]  /*0360*/  UIMAD UR5, UR5, -0xa0, URZ ;  /* 0xffffff60050578a4 */ /* 0x004fd8000f8e02ff */
[----:B------:R-:W2:Y:S01]  /*0370*/  LDCU UR5, c[0x0][UR5+0x2b0] ;  /* 0x00005600050577ac */ /* 0x000ea20008000800 */
[----:B------:R-:W3:Y:S01]  /*0380*/  S2UR UR4, SR_CTAID.X ;  /* 0x00000000000479c3 */ /* 0x000ee20000002500 */
[----:B01----:R-:W-:Y:S01]  /*0390*/  VIADD R2, R19, 0xff ;  /* 0x000000ff13027836 */ /* 0x003fe20000000000 */
[----:B------:R-:W-:-:S04]  /*03a0*/  IABS R14, R18 ;  /* 0x00000012000e7213 */ /* 0x000fc80000000000 */
[----:B------:R-:W-:Y:S02]  /*03b0*/  SHF.R.S32.HI R3, RZ, 0x1f, R2 ;  /* 0x0000001fff037819 */ /* 0x000fe40000011402 */
[----:B---3--:R-:W-:Y:S01]  /*03c0*/  I2FP.F32.U32 R6, UR4 ;  /* 0x0000000400067c45 */ /* 0x008fe20008201000 */
[----:B------:R-:W0:Y:S01]  /*03d0*/  S2UR UR4, SR_CgaCtaId ;  /* 0x00000000000479c3 */ /* 0x000e220000008800 */
[----:B------:R-:W-:-:S03]  /*03e0*/  LEA.HI R3, R3, R2, RZ, 0x8 ;  /* 0x0000000203037211 */ /* 0x000fc600078f40ff */
[----:B--2---:R-:W-:Y:S01]  /*03f0*/  FMUL R6, R6, UR5 ;  /* 0x0000000506067c20 */ /* 0x004fe20008400000 */
[----:B------:R-:W-:-:S03]  /*0400*/  SHF.R.S32.HI R3, RZ, 0x8, R3 ;  /* 0x00000008ff037819 */ /* 0x000fc60000011403 */
[----:B------:R-:W1:Y:S02]  /*0410*/  F2I.U32.TRUNC.NTZ R7, R6 ;  /* 0x0000000600077305 */ /* 0x000e64000020f000 */
[----:B------:R-:W-:-:S05]  /*0420*/  IMAD.SHL.U32 R4, R3, 0x8, RZ ;  /* 0x0000000803047824 */ /* 0x000fca00078e00ff */
[----:B------:R-:W-:-:S04]  /*0430*/  IABS R9, R4 ;  /* 0x0000000400097213 */ /* 0x000fc80000000000 */
[----:B------:R-:W2:Y:S01]  /*0440*/  I2F.RP R5, R9 ;  /* 0x0000000900057306 */ /* 0x000ea20000209400 */
[----:B-1----:R-:W-:-:S07]  /*0450*/  IABS R10, R7 ;  /* 0x00000007000a7213 */ /* 0x002fce0000000000 */
[----:B--2---:R-:W1:Y:S02]  /*0460*/  MUFU.RCP R5, R5 ;  /* 0x0000000500057308 */ /* 0x004e640000001000 */
[----:B-1----:R-:W-:Y:S01]  /*0470*/  VIADD R2, R5, 0xffffffe ;  /* 0x0ffffffe05027836 */ /* 0x002fe20000000000 */
[----:B------:R-:W-:-:S05]  /*0480*/  IABS R5, R4 ;  /* 0x0000000400057213 */ /* 0x000fca0000000000 */
[----:B------:R1:W2:Y:S02]  /*0490*/  F2I.FTZ.U32.TRUNC.NTZ R3, R2 ;  /* 0x0000000200037305 */ /* 0x0002a4000021f000 */
[----:B-1----:R-:W-:Y:S02]  /*04a0*/  IMAD.MOV.U32 R2, RZ, RZ, RZ ;  /* 0x000000ffff027224 */ /* 0x002fe400078e00ff */
[----:B--2---:R-:W-:-:S04]  /*04b0*/  IMAD.MOV R8, RZ, RZ, -R3 ;  /* 0x000000ffff087224 */ /* 0x004fc800078e0a03 */
[----:B------:R-:W-:Y:S02]  /*04c0*/  IMAD R11, R8, R9, RZ ;  /* 0x00000009080b7224 */ /* 0x000fe400078e02ff */
[----:B------:R-:W-:Y:S01]  /*04d0*/  IMAD.MOV.U32 R8, RZ, RZ, R10 ;  /* 0x000000ffff087224 */ /* 0x000fe200078e000a */
[----:B------:R-:W-:Y:S01]  /*04e0*/  SHF.R.U32.HI R10, RZ, 0x5, R0 ;  /* 0x00000005ff0a7819 */ /* 0x000fe20000011600 */
[----:B------:R-:W-:-:S04]  /*04f0*/  IMAD.HI.U32 R3, R3, R11, R2 ;  /* 0x0000000b03037227 */ /* 0x000fc800078e0002 */
[----:B------:R-:W-:Y:S02]  /*0500*/  IMAD.MOV R2, RZ, RZ, -R5 ;  /* 0x000000ffff027224 */ /* 0x000fe400078e0a05 */
[----:B------:R-:W-:-:S04]  /*0510*/  IMAD.HI.U32 R3, R3, R8, RZ ;  /* 0x0000000803037227 */ /* 0x000fc800078e00ff */
[----:B------:R-:W-:Y:S01]  /*0520*/  IMAD R2, R3, R2, R8 ;  /* 0x0000000203027224 */ /* 0x000fe200078e0208 */
[----:B------:R-:W-:Y:S04]  /*0530*/  BAR.SYNC.DEFER_BLOCKING 0x0 ;  /* 0x0000000000007b1d */ /* 0x000fe80000010000 */
[----:B------:R-:W-:-:S13]  /*0540*/  ISETP.GT.U32.AND P1, PT, R9, R2, PT ;  /* 0x000000020900720c */ /* 0x000fda0003f24070 */
[----:B------:R-:W-:Y:S02]  /*0550*/  @!P1 IMAD.IADD R2, R2, 0x1, -R9 ;  /* 0x0000000102029824 */ /* 0x000fe400078e0a09 */
[----:B------:R-:W-:Y:S01]  /*0560*/  @!P1 VIADD R3, R3, 0x1 ;  /* 0x0000000103039836 */ /* 0x000fe20000000000 */
[----:B------:R-:W-:Y:S02]  /*0570*/  ISETP.NE.AND P1, PT, R4, RZ, PT ;  /* 0x000000ff0400720c */ /* 0x000fe40003f25270 */
[----:B------:R-:W-:Y:S02]  /*0580*/  ISETP.GE.U32.AND P0, PT, R2, R9, PT ;  /* 0x000000090200720c */ /* 0x000fe40003f06070 */
[----:B------:R-:W-:Y:S02]  /*0590*/  LOP3.LUT R2, R7, R4, RZ, 0x3c, !PT ;  /* 0x0000000407027212 */ /* 0x000fe400078e3cff */
[----:B------:R-:W-:Y:S02]  /*05a0*/  MOV R9, 0x400 ;  /* 0x0000040000097802 */ /* 0x000fe40000000f00 */
[----:B------:R-:W-:Y:S01]  /*05b0*/  ISETP.GE.AND P2, PT, R2, RZ, PT ;  /* 0x000000ff0200720c */ /* 0x000fe20003f46270 */
[----:B------:R-:W-:Y:S01]  /*05c0*/  VIADD R2, R18, 0x3f ;  /* 0x0000003f12027836 */ /* 0x000fe20000000000 */
[----:B------:R-:W-:-:S05]  /*05d0*/  R2UR UR13, R9 ;  /* 0x00000000090d72ca */ /* 0x000fca00000e0000 */
[----:B------:R-:W-:-:S04]  /*05e0*/  @P0 VIADD R3, R3, 0x1 ;  /* 0x0000000103030836 */ /* 0x000fc80000000000 */
[----:B------:R-:W-:Y:S01]  /*05f0*/  IMAD.MOV.U32 R5, RZ, RZ, R3 ;  /* 0x000000ffff057224 */ /* 0x000fe200078e0003 */
[----:B------:R-:W-:-:S03]  /*0600*/  SHF.R.S32.HI R3, RZ, 0x1f, R2 ;  /* 0x0000001fff037819 */ /* 0x000fc60000011402 */
[----:B------:R-:W-:Y:S01]  /*0610*/  @!P2 IMAD.MOV R5, RZ, RZ, -R5 ;  /* 0x000000ffff05a224 */ /* 0x000fe200078e0a05 */
[----:B------:R-:W-:Y:S01]  /*0620*/  @!P1 LOP3.LUT R5, RZ, R4, RZ, 0x33, !PT ;  /* 0x00000004ff059212 */ /* 0x000fe200078e33ff */
[----:B0-----:R-:W-:Y:S01]  /*0630*/  ULEA UR13, UR4, UR13, 0x18 ;  /* 0x0000000d040d7291 */ /* 0x001fe2000f8ec0ff */
[----:B------:R-:W-:-:S03]  /*0640*/  LEA.HI R3, R3, R2, RZ, 0x6 ;  /* 0x0000000203037211 */ /* 0x000fc600078f30ff */
[----:B------:R-:W-:Y:S02]  /*0650*/  IMAD.SHL.U32 R12, R5, 0x8, RZ ;  /* 0x00000008050c7824 */ /* 0x000fe400078e00ff */
[----:B------:R-:W-:-:S03]  /*0660*/  IMAD.MOV R5, RZ, RZ, -R5 ;  /* 0x000000ffff057224 */ /* 0x000fc600078e0a05 */
[----:B------:R-:W-:Y:S01]  /*0670*/  LEA.HI.SX32 R3, R3, -R12, 0x1a ;  /* 0x8000000c03037211 */ /* 0x000fe200078fd2ff */
[----:B------:R-:W-:Y:S02]  /*0680*/  IMAD R11, R4, R5, R7 ;  /* 0x00000005040b7224 */ /* 0x000fe400078e0207 */
[----:B------:R-:W0:Y:S01]  /*0690*/  LDS R7, [UR13] ;  /* 0x0000000dff077984 */ /* 0x000e220008000800 */
[----:B------:R-:W-:Y:S02]  /*06a0*/  VIMNMX R16, PT, PT, R3, 0x8, PT ;  /* 0x0000000803107848 */ /* 0x000fe40003fe0100 */
[----:B------:R-:W-:Y:S02]  /*06b0*/  IABS R4, R11 ;  /* 0x0000000b00047213 */ /* 0x000fe40000000000 */
[----:B------:R-:W-:-:S04]  /*06c0*/  IABS R8, R16 ;  /* 0x0000001000087213 */ /* 0x000fc80000000000 */
[----:B------:R-:W1:Y:S08]  /*06d0*/  I2F.RP R6, R8 ;  /* 0x0000000800067306 */ /* 0x000e700000209400 */
[----:B-1----:R-:W1:Y:S01]  /*06e0*/  MUFU.RCP R6, R6 ;  /* 0x0000000600067308 */ /* 0x002e620000001000 */
[----:B0-----:R-:W-:Y:S01]  /*06f0*/  R2UR UR12, R7 ;  /* 0x00000000070c72ca */ /* 0x001fe200000e0000 */
[----:B-1----:R-:W-:Y:S01]  /*0700*/  VIADD R2, R6, 0xffffffe ;  /* 0x0ffffffe06027836 */ /* 0x002fe20000000000 */
[----:B------:R-:W-:-:S05]  /*0710*/  IABS R6, R16 ;  /* 0x0000001000067213 */ /* 0x000fca0000000000 */
[----:B------:R0:W1:Y:S02]  /*0720*/  F2I.FTZ.U32.TRUNC.NTZ R3, R2 ;  /* 0x0000000200037305 */ /* 0x000064000021f000 */
[----:B0-----:R-:W-:Y:S02]  /*0730*/  IMAD.MOV.U32 R2, RZ, RZ, RZ ;  /* 0x000000ffff027224 */ /* 0x001fe400078e00ff */
[----:B-1----:R-:W-:-:S04]  /*0740*/  IMAD.MOV R13, RZ, RZ, -R3 ;  /* 0x000000ffff0d7224 */ /* 0x002fc800078e0a03 */
[----:B------:R-:W-:Y:S02]  /*0750*/  IMAD R5, R13, R8, RZ ;  /* 0x000000080d057224 */ /* 0x000fe400078e02ff */
[----:B------:R-:W0:Y:S02]  /*0760*/  S2R R13, SR_CgaCtaId ;  /* 0x00000000000d7919 */ /* 0x000e240000008800 */
[----:B------:R-:W-:-:S04]  /*0770*/  IMAD.HI.U32 R2, R3, R5, R2 ;  /* 0x0000000503027227 */ /* 0x000fc800078e0002 */
[----:B------:R-:W-:Y:S01]  /*0780*/  IMAD.MOV.U32 R3, RZ, RZ, R4 ;  /* 0x000000ffff037224 */ /* 0x000fe200078e0004 */
[----:B------:R-:W-:Y:S01]  /*0790*/  IABS R4, R19 ;  /* 0x0000001300047213 */ /* 0x000fe20000000000 */
[----:B------:R-:W-:Y:S02]  /*07a0*/  IMAD.MOV R5, RZ, RZ, -R6 ;  /* 0x000000ffff057224 */ /* 0x000fe400078e0a06 */
[----:B------:R-:W-:Y:S01]  /*07b0*/  IMAD.HI.U32 R2, R2, R3, RZ ;  /* 0x0000000302027227 */ /* 0x000fe200078e00ff */
[----:B------:R-:W1:Y:S03]  /*07c0*/  I2F.RP R6, R4 ;  /* 0x0000000400067306 */ /* 0x000e660000209400 */
[----:B------:R-:W-:Y:S01]  /*07d0*/  IMAD R3, R2, R5, R3 ;  /* 0x0000000502037224 */ /* 0x000fe200078e0203 */
[----:B------:R-:W-:Y:S04]  /*07e0*/  BAR.SYNC.DEFER_BLOCKING 0x0 ;  /* 0x0000000000007b1d */ /* 0x000fe80000010000 */
[----:B------:R-:W-:-:S02]  /*07f0*/  ISETP.GT.U32.AND P1, PT, R8, R3, PT ;  /* 0x000000030800720c */ /* 0x000fc40003f24070 */
[----:B------:R-:W2:Y:S08]  /*0800*/  I2F.RP R5, R14 ;  /* 0x0000000e00057306 */ /* 0x000eb00000209400 */
[----:B-1----:R-:W1:Y:S03]  /*0810*/  MUFU.RCP R6, R6 ;  /* 0x0000000600067308 */ /* 0x002e660000001000 */
[----:B------:R-:W-:-:S02]  /*0820*/  @!P1 IMAD.IADD R3, R3, 0x1, -R8 ;  /* 0x0000000103039824 */ /* 0x000fc400078e0a08 */
[----:B------:R-:W-:Y:S01]  /*0830*/  @!P1 VIADD R2, R2, 0x1 ;  /* 0x0000000102029836 */ /* 0x000fe20000000000 */
[----:B------:R-:W-:Y:S02]  /*0840*/  ISETP.NE.AND P1, PT, R16, RZ, PT ;  /* 0x000000ff1000720c */ /* 0x000fe40003f25270 */
[----:B--2---:R-:W2:Y:S01]  /*0850*/  MUFU.RCP R5, R5 ;  /* 0x0000000500057308 */ /* 0x004ea20000001000 */
[----:B------:R-:W-:Y:S02]  /*0860*/  ISETP.GE.U32.AND P0, PT, R3, R8, PT ;  /* 0x000000080300720c */ /* 0x000fe40003f06070 */
[----:B------:R-:W-:-:S04]  /*0870*/  LOP3.LUT R3, R11, R16, RZ, 0x3c, !PT ;  /* 0x000000100b037212 */ /* 0x000fc800078e3cff */
[----:B------:R-:W-:Y:S01]  /*0880*/  ISETP.GE.AND P2, PT, R3, RZ, PT ;  /* 0x000000ff0300720c */ /* 0x000fe20003f46270 */
[----:B------:R-:W-:Y:S02]  /*0890*/  IMAD.SHL.U32 R3, R10, 0x200000, RZ ;  /* 0x002000000a037824 */ /* 0x000fe400078e00ff */
[----:B-1----:R-:W-:-:S03]  /*08a0*/  VIADD R8, R6, 0xffffffe ;  /* 0x0ffffffe06087836 */ /* 0x002fc60000000000 */
[----:B------:R-:W-:Y:S01]  /*08b0*/  LOP3.LUT R3, R3, 0x600000, RZ, 0xc0, !PT ;  /* 0x0060000003037812 */ /* 0x000fe200078ec0ff */
[----:B------:R-:W-:Y:S01]  /*08c0*/  @P0 VIADD R2, R2, 0x1 ;  /* 0x0000000102020836 */ /* 0x000fe20000000000 */
[----:B------:R-:W1:Y:S01]  /*08d0*/  F2I.FTZ.U32.TRUNC.NTZ R9, R8 ;  /* 0x0000000800097305 */ /* 0x000e62000021f000 */
[----:B--2---:R-:W-:Y:S01]  /*08e0*/  VIADD R5, R5, 0xffffffe ;  /* 0x0ffffffe05057836 */ /* 0x004fe20000000000 */
[----:B------:R-:W-:Y:S01]  /*08f0*/  R2UR UR14, R3 ;  /* 0x00000000030e72ca */ /* 0x000fe200000e0000 */
[----:B------:R-:W-:-:S05]  /*0900*/  IMAD.MOV.U32 R6, RZ, RZ, R2 ;  /* 0x000000ffff067224 */ /* 0x000fca00078e0002 */
[----:B------:R2:W3:Y:S01]  /*0910*/  F2I.FTZ.U32.TRUNC.NTZ R7, R5 ;  /* 0x0000000500077305 */ /* 0x0004e2000021f000 */
[----:B------:R-:W-:Y:S01]  /*0920*/  @!P2 IMAD.MOV R6, RZ, RZ, -R6 ;  /* 0x000000ffff06a224 */ /* 0x000fe200078e0a06 */
[----:B------:R-:W-:-:S05]  /*0930*/  @!P1 LOP3.LUT R6, RZ, R16, RZ, 0x33, !PT ;  /* 0x00000010ff069212 */ /* 0x000fca00078e33ff */
[----:B------:R-:W-:Y:S02]  /*0940*/  IMAD.MOV R3, RZ, RZ, -R6 ;  /* 0x000000ffff037224 */ /* 0x000fe400078e0a06 */
[----:B-1----:R-:W-:Y:S02]  /*0950*/  IMAD.MOV R2, RZ, RZ, -R9 ;  /* 0x000000ffff027224 */ /* 0x002fe400078e0a09 */
[----:B------:R-:W-:Y:S02]  /*0960*/  IMAD R3, R16, R3, R11 ;  /* 0x0000000310037224 */ /* 0x000fe400078e020b */
[----:B------:R-:W-:Y:S01]  /*0970*/  IMAD.MOV.U32 R11, RZ, RZ, R2 ;  /* 0x000000ffff0b7224 */ /* 0x000fe200078e0002 */
[----:B0-2---:R-:W-:Y:S06]  /*0980*/  BRA.U UP0, `(.L_x_5) ;  /* 0x0000000100187547 */ /* 0x005fec000b800000 */
[----:B------:R-:W-:Y:S01]  /*0990*/  ELECT P0, URZ, PT ;  /* 0x0000000000ff782f */ /* 0x000fe20003800000 */
[----:B------:R-:W-:Y:S01]  /*09a0*/  IMAD.MOV.U32 R2, RZ, RZ, 0x1 ;  /* 0x00000001ff027424 */ /* 0x000fe200078e00ff */
[----:B------:R-:W-:Y:S11]  /*09b0*/  UVIRTCOUNT.DEALLOC.SMPOOL 0x80 ;  /* 0x000000800000784c */ /* 0x000ff60000000000 */
[----:B------:R-:W-:-:S04]  /*09c0*/  @P0 MOV R16, 0x40 ;  /* 0x0000004000100802 */ /* 0x000fc80000000f00 */
[----:B------:R-:W-:-:S05]  /*09d0*/  @P0 LEA R5, R13, R16, 0x18 ;  /* 0x000000100d050211 */ /* 0x000fca00078ec0ff */
[----:B------:R0:W-:Y:S02]  /*09e0*/  @P0 STS.U8 [R5], R2 ;  /* 0x0000000205000388 */ /* 0x0001e40000000000 */
.L_x_5:
[----:B0-----:R-:W-:Y:S01]  /*09f0*/  IMAD R5, R13, 0x40, R10 ;  /* 0x000000400d057824 */ /* 0x001fe200078e020a */
[----:B------:R-:W0:Y:S01]  /*0a00*/  LDC.64 R72, c[0x0][0x3a8] ;  /* 0x0000ea00ff487b82 */ /* 0x000e220000000a00 */
[----:B------:R-:W-:Y:S01]  /*0a10*/  IMAD R11, R11, R4, RZ ;  /* 0x000000040b0b7224 */ /* 0x000fe200078e02ff */
[----:B------:R-:W1:Y:S01]  /*0a20*/  LDCU.128 UR16, c[0x0][0x380] ;  /* 0x00007000ff1077ac */ /* 0x000e620008000c00 */
[----:B------:R-:W-:Y:S02]  /*0a30*/  IMAD.SHL.U32 R2, R6, 0x100, RZ ;  /* 0x0000010006027824 */ /* 0x000fe400078e00ff */
[----:B------:R-:W-:Y:S01]  /*0a40*/  IMAD.MOV.U32 R8, RZ, RZ, RZ ;  /* 0x000000ffff087224 */ /* 0x000fe200078e00ff */
[----:B------:R-:W2:Y:S01]  /*0a50*/  LDCU UR4, c[0x0][0x3b0] ;  /* 0x00007600ff0477ac */ /* 0x000ea20008000800 */
[----:B---3--:R-:W-:Y:S02]  /*0a60*/  IMAD.MOV R6, RZ, RZ, -R7 ;  /* 0x000000ffff067224 */ /* 0x008fe400078e0a07 */
[----:B------:R-:W-:Y:S01]  /*0a70*/  IMAD.HI.U32 R11, R9, R11, R8 ;  /* 0x0000000b090b7227 */ /* 0x000fe200078e0008 */
[----:B------:R-:W-:Y:S01]  /*0a80*/  LOP3.LUT R9, R2, 0xc3, R5, 0xf8, !PT ;  /* 0x000000c302097812 */ /* 0x000fe200078ef805 */
[----:B------:R-:W-:Y:S01]  /*0a90*/  UIADD3 UR14, UPT, UPT, UR12, UR14, URZ ;  /* 0x0000000e0c0e7290 */ /* 0x000fe2000fffe0ff */
[----:B------:R-:W-:Y:S01]  /*0aa0*/  LOP3.LUT R8, R0, 0x3f, RZ, 0xc0, !PT ;  /* 0x0000003f00087812 */ /* 0x000fe200078ec0ff */
[----:B------:R-:W-:Y:S01]  /*0ab0*/  IMAD.MOV.U32 R5, RZ, RZ, R6 ;  /* 0x000000ffff057224 */ /* 0x000fe200078e0006 */
[----:B------:R-:W-:Y:S01]  /*0ac0*/  LOP3.LUT R15, R9, 0x4, RZ, 0xfc, !PT ;  /* 0x00000004090f7812 */ /* 0x000fe200078efcff */
[----:B------:R-:W-:Y:S01]  /*0ad0*/  IMAD.IADD R3, R12, 0x1, R3 ;  /* 0x000000010c037824 */ /* 0x000fe200078e0203 */
[----:B------:R-:W-:Y:S01]  /*0ae0*/  IABS R12, R9 ;  /* 0x00000009000c7213 */ /* 0x000fe20000000000 */
[----:B------:R-:W-:Y:S01]  /*0af0*/  IMAD R5, R5, R14, RZ ;  /* 0x0000000e05057224 */ /* 0x000fe200078e02ff */
[----:B------:R-:W-:Y:S01]  /*0b00*/  LOP3.LUT R17, R9, 0x8, RZ, 0xfc, !PT ;  /* 0x0000000809117812 */ /* 0x000fe200078efcff */
[----:B------:R-:W-:Y:S01]  /*0b10*/  IMAD.MOV.U32 R6, RZ, RZ, RZ ;  /* 0x000000ffff067224 */ /* 0x000fe200078e00ff */
[----:B------:R-:W-:Y:S01]  /*0b20*/  IABS R13, R15 ;  /* 0x0000000f000d7213 */ /* 0x000fe20000000000 */
[----:B------:R-:W-:Y:S01]  /*0b30*/  IMAD R3, R3, 0x40, R8 ;  /* 0x0000004003037824 */ /* 0x000fe200078e0208 */
[----:B------:R-:W-:Y:S01]  /*0b40*/  IABS R16, R17 ;  /* 0x0000001100107213 */ /* 0x000fe20000000000 */
[----:B------:R-:W-:Y:S01]  /*0b50*/  IMAD.HI.U32 R6, R7, R5, R6 ;  /* 0x0000000507067227 */ /* 0x000fe200078e0006 */
[----:B------:R-:W-:Y:S01]  /*0b60*/  LOP3.LUT R26, R9, 0xc, RZ, 0xfc, !PT ;  /* 0x0000000c091a7812 */ /* 0x000fe200078efcff */
[----:B------:R-:W-:Y:S01]  /*0b70*/  STTM.16dp32bit_t0_t15.x32 tmem[UR14], RZ ;  /* 0x000000ff000079ed */ /* 0x000fe20008a8000e */
[----:B------:R-:W-:Y:S01]  /*0b80*/  STTM.16dp32bit_t16_t31.x32 tmem[UR14+0x20], RZ ;  /* 0x000020ff000079ed */ /* 0x000fe20008aa000e */
[----:B------:R-:W-:Y:S01]  /*0b90*/  ISETP.GE.AND P3, PT, R15, RZ, PT ;  /* 0x000000ff0f00720c */ /* 0x000fe20003f66270 */
[----:B------:R-:W-:Y:S01]  /*0ba0*/  IMAD.HI.U32 R5, R11, R12, RZ ;  /* 0x0000000c0b057227 */ /* 0x000fe200078e00ff */
[----:B------:R-:W-:Y:S01]  /*0bb0*/  ISETP.GE.AND P2, PT, R17, RZ, PT ;  /* 0x000000ff1100720c */ /* 0x000fe20003f46270 */
[----:B------:R-:W3:Y:S01]  /*0bc0*/  FENCE.VIEW.ASYNC.T ;  /* 0x00000000000073c6 */ /* 0x000ee20000000200 */
[----:B------:R-:W-:Y:S01]  /*0bd0*/  IABS R21, R3 ;  /* 0x0000000300157213 */ /* 0x000fe20000000000 */
[----:B------:R-:W-:Y:S01]  /*0be0*/  IMAD.HI.U32 R7, R11, R13, RZ ;  /* 0x0000000d0b077227 */ /* 0x000fe200078e00ff */
[C---:B------:R-:W-:Y:S01]  /*0bf0*/  LOP3.LUT R28, R9.reuse, 0x10, RZ, 0xfc, !PT ;  /* 0x00000010091c7812 */ /* 0x040fe200078efcff */
[----:B------:R-:W-:Y:S01]  /*0c00*/  UIADD3 UR7, UPT, UPT, UR13, 0x4000, URZ ;  /* 0x000040000d077890 */ /* 0x000fe2000fffe0ff */
[C---:B------:R-:W-:Y:S01]  /*0c10*/  LOP3.LUT R30, R9.reuse, 0x14, RZ, 0xfc, !PT ;  /* 0x00000014091e7812 */ /* 0x040fe200078efcff */
[----:B------:R-:W-:Y:S01]  /*0c20*/  IMAD.MOV R5, RZ, RZ, -R5 ;  /* 0x000000ffff057224 */ /* 0x000fe200078e0a05 */
[----:B------:R-:W-:Y:S01]  /*0c30*/  LOP3.LUT R34, R9, 0x1c, RZ, 0xfc, !PT ;  /* 0x0000001c09227812 */ /* 0x000fe200078efcff */
[----:B------:R-:W-:Y:S01]  /*0c40*/  IMAD.HI.U32 R8, R11, R16, RZ ;  /* 0x000000100b087227 */ /* 0x000fe200078e00ff */
[----:B------:R-:W-:-:S02]  /*0c50*/  IABS R23, R30 ;  /* 0x0000001e00177213 */ /* 0x000fc40000000000 */
[----:B------:R-:W-:Y:S01]  /*0c60*/  IABS R27, R34 ;  /* 0x00000022001b7213 */ /* 0x000fe20000000000 */
[----:B------:R-:W-:Y:S01]  /*0c70*/  IMAD.MOV R15, RZ, RZ, -R7 ;  /* 0x000000ffff0f7224 */ /* 0x000fe200078e0a07 */
[C---:B------:R-:W-:Y:S01]  /*0c80*/  LOP3.LUT R32, R9.reuse, 0x18, RZ, 0xfc, !PT ;  /* 0x0000001809207812 */ /* 0x040fe200078efcff */
[C---:B------:R-:W-:Y:S01]  /*0c90*/  IMAD R7, R4.reuse, R5, R12 ;  /* 0x0000000504077224 */ /* 0x040fe200078e020c */
[----:B------:R-:W-:Y:S01]  /*0ca0*/  IABS R5, R26 ;  /* 0x0000001a00057213 */ /* 0x000fe20000000000 */
[----:B------:R-:W-:Y:S01]  /*0cb0*/  IMAD.MOV R17, RZ, RZ, -R8 ;  /* 0x000000ffff117224 */ /* 0x000fe200078e0a08 */
[----:B------:R-:W-:Y:S01]  /*0cc0*/  LOP3.LUT R8, R9, 0x3c, RZ, 0xfc, !PT ;  /* 0x0000003c09087812 */ /* 0x000fe200078efcff */
[C---:B------:R-:W-:Y:S01]  /*0cd0*/  IMAD R13, R4.reuse, R15, R13 ;  /* 0x0000000f040d7224 */ /* 0x040fe200078e020d */
[C---:B------:R-:W-:Y:S01]  /*0ce0*/  ISETP.GT.U32.AND P6, PT, R4.reuse, R7, PT ;  /* 0x000000070400720c */ /* 0x040fe20003fc4070 */
[----:B------:R-:W-:Y:S01]  /*0cf0*/  IMAD R15, R4, R17, R16 ;  /* 0x00000011040f7224 */ /* 0x000fe200078e0210 */
[----:B------:R-:W-:Y:S01]  /*0d00*/  IABS R37, R8 ;  /* 0x0000000800257213 */ /* 0x000fe20000000000 */
[----:B------:R-:W-:Y:S01]  /*0d10*/  IMAD.MOV.U32 R17, RZ, RZ, R5 ;  /* 0x000000ffff117224 */ /* 0x000fe200078e0005 */
[----:B------:R-:W-:Y:S01]  /*0d20*/  IABS R16, R28 ;  /* 0x0000001c00107213 */ /* 0x000fe20000000000 */
[----:B------:R-:W-:Y:S01]  /*0d30*/  IMAD.HI.U32 R6, R6, R21, RZ ;  /* 0x0000001506067227 */ /* 0x000fe200078e00ff */
[----:B------:R-:W-:Y:S01]  /*0d40*/  ISETP.GE.AND P4, PT, R8, RZ, PT ;  /* 0x000000ff0800720c */ /* 0x000fe20003f86270 */
[----:B------:R-:W-:Y:S01]  /*0d50*/  UMOV UR15, UR7 ;  /* 0x00000007000f7c82 */ /* 0x000fe20008000000 */
[----:B------:R-:W-:Y:S01]  /*0d60*/  IABS R25, R32 ;  /* 0x0000002000197213 */ /* 0x000fe20000000000 */
[----:B------:R-:W-:Y:S01]  /*0d70*/  IMAD.HI.U32 R5, R11, R17, RZ ;  /* 0x000000110b057227 */ /* 0x000fe200078e00ff */
[----:B------:R-:W-:-:S02]  /*0d80*/  LOP3.LUT R36, R9, 0x20, RZ, 0xfc, !PT ;  /* 0x0000002009247812 */ /* 0x000fc400078efcff */
[C---:B------:R-:W-:Y:S01]  /*0d90*/  LOP3.LUT R38, R9.reuse, 0x24, RZ, 0xfc, !PT ;  /* 0x0000002409267812 */ /* 0x040fe200078efcff */
[----:B------:R-:W-:Y:S01]  /*0da0*/  IMAD.MOV R5, RZ, RZ, -R5 ;  /* 0x000000ffff057224 */ /* 0x000fe200078e0a05 */
[----:B------:R-:W-:Y:S01]  /*0db0*/  IABS R29, R36 ;  /* 0x00000024001d7213 */ /* 0x000fe20000000000 */
[----:B------:R-:W-:Y:S01]  /*0dc0*/  IMAD.MOV R6, RZ, RZ, -R6 ;  /* 0x000000ffff067224 */ /* 0x000fe200078e0a06 */
[C---:B------:R-:W-:Y:S01]  /*0dd0*/  LOP3.LUT R42, R9.reuse, 0x2c, RZ, 0xfc, !PT ;  /* 0x0000002c092a7812 */ /* 0x040fe200078efcff */
[----:B------:R-:W-:Y:S01]  /*0de0*/  IMAD R17, R4, R5, R17 ;  /* 0x0000000504117224 */ /* 0x000fe200078e0211 */
[----:B------:R-:W-:Y:S01]  /*0df0*/  IABS R31, R38 ;  /* 0x00000026001f7213 */ /* 0x000fe20000000000 */
[----:B------:R-:W-:Y:S01]  /*0e00*/  IMAD R5, R14, R6, R21 ;  /* 0x000000060e057224 */ /* 0x000fe200078e0215 */
[----:B------:R-:W-:Y:S01]  /*0e10*/  LOP3.LUT R40, R9, 0x28, RZ, 0xfc, !PT ;  /* 0x0000002809287812 */ /* 0x000fe200078efcff */
[----:B------:R-:W-:Y:S01]  /*0e20*/  IMAD.HI.U32 R12, R11, R37, RZ ;  /* 0x000000250b0c7227 */ /* 0x000fe200078e00ff */
[----:B------:R-:W-:-:S02]  /*0e30*/  LOP3.LUT R44, R9, 0x34, RZ, 0xfc, !PT ;  /* 0x00000034092c7812 */ /* 0x000fc400078efcff */
[----:B------:R-:W-:Y:S01]  /*0e40*/  ISETP.GT.U32.AND P0, PT, R14, R5, PT ;  /* 0x000000050e00720c */ /* 0x000fe20003f04070 */
[----:B------:R-:W-:Y:S01]  /*0e50*/  IMAD.MOV R12, RZ, RZ, -R12 ;  /* 0x000000ffff0c7224 */ /* 0x000fe200078e0a0c */
[----:B------:R-:W-:Y:S01]  /*0e60*/  LOP3.LUT R43, R9, 0x30, RZ, 0xfc, !PT ;  /* 0x00000030092b7812 */ /* 0x000fe200078efcff */
[----:B------:R-:W-:Y:S01]  /*0e70*/  IMAD.HI.U32 R6, R11, R16, RZ ;  /* 0x000000100b067227 */ /* 0x000fe200078e00ff */
[----:B------:R-:W-:-:S03]  /*0e80*/  LOP3.LUT R24, R9, 0x38, RZ, 0xfc, !PT ;  /* 0x0000003809187812 */ /* 0x000fc600078efcff */
[C---:B------:R-:W-:Y:S01]  /*0e90*/  IMAD R37, R4.reuse, R12, R37 ;  /* 0x0000000c04257224 */ /* 0x040fe200078e0225 */
[----:B------:R-:W-:Y:S01]  /*0ea0*/  IABS R12, R40 ;  /* 0x00000028000c7213 */ /* 0x000fe20000000000 */
[----:B------:R-:W-:Y:S01]  /*0eb0*/  IMAD.MOV R21, RZ, RZ, -R6 ;  /* 0x000000ffff157224 */ /* 0x000fe200078e0a06 */
[----:B------:R-:W-:Y:S01]  /*0ec0*/  IABS R20, R24 ;  /* 0x0000001800147213 */ /* 0x000fe20000000000 */
[----:B------:R-:W-:Y:S01]  /*0ed0*/  @!P6 IMAD.IADD R7, R7, 0x1, -R4 ;  /* 0x000000010707e824 */ /* 0x000fe200078e0a04 */
[C---:B------:R-:W-:Y:S01]  /*0ee0*/  ISETP.GT.U32.AND P1, PT, R4.reuse, R37, PT ;  /* 0x000000250400720c */ /* 0x040fe20003f24070 */
[----:B------:R-:W-:Y:S01]  /*0ef0*/  @!P0 IMAD.IADD R5, R5, 0x1, -R14 ;  /* 0x0000000105058824 */ /* 0x000fe200078e0a0e */
[----:B------:R-:W-:Y:S01]  /*0f00*/  ISETP.GE.AND P0, PT, R3, RZ, PT ;  /* 0x000000ff0300720c */ /* 0x000fe20003f06270 */
[----:B------:R-:W-:Y:S01]  /*0f10*/  IMAD.HI.U32 R8, R11, R23, RZ ;  /* 0x000000170b087227 */ /* 0x000fe200078e00ff */
[----:B------:R-:W-:Y:S02]  /*0f20*/  ISETP.GT.U32.AND P6, PT, R4, R7, PT ;  /* 0x000000070400720c */ /* 0x000fe40003fc4070 */
[----:B------:R-:W-:Y:S01]  /*0f30*/  ISETP.GT.U32.AND P5, PT, R14, R5, PT ;  /* 0x000000050e00720c */ /* 0x000fe20003fa4070 */
[----:B------:R-:W-:Y:S01]  /*0f40*/  IMAD R21, R4, R21, R16 ;  /* 0x0000001504157224 */ /* 0x000fe200078e0210 */
[----:B------:R-:W-:Y:S01]  /*0f50*/  IABS R16, R43 ;  /* 0x0000002b00107213 */ /* 0x000fe20000000000 */
[----:B------:R-:W-:-:S02]  /*0f60*/  IMAD.MOV R8, RZ, RZ, -R8 ;  /* 0x000000ffff087224 */ /* 0x000fc400078e0a08 */
[----:B------:R-:W-:-:S04]  /*0f70*/  IMAD.HI.U32 R6, R11, R25, RZ ;  /* 0x000000190b067227 */ /* 0x000fc800078e00ff */
[----:B------:R-:W-:Y:S02]  /*0f80*/  @!P1 IMAD.IADD R37, R37, 0x1, -R4 ;  /* 0x0000000125259824 */ /* 0x000fe400078e0a04 */
[C---:B------:R-:W-:Y:S02]  /*0f90*/  IMAD R23, R4.reuse, R8, R23 ;  /* 0x0000000804177224 */ /* 0x040fe400078e0217 */
[----:B------:R-:W-:Y:S01]  /*0fa0*/  @!P5 IMAD.IADD R5, R5, 0x1, -R14 ;  /* 0x000000010505d824 */ /* 0x000fe200078e0a0e */
[----:B------:R-:W-:Y:S01]  /*0fb0*/  ISETP.GT.U32.AND P1, PT, R4, R37, PT ;  /* 0x000000250400720c */ /* 0x000fe20003f24070 */
[----:B------:R-:W-:Y:S01]  /*0fc0*/  IMAD.HI.U32 R8, R11, R27, RZ ;  /* 0x0000001b0b087227 */ /* 0x000fe200078e00ff */
[----:B------:R-:W-:Y:S02]  /*0fd0*/  ISETP.NE.AND P5, PT, R18, RZ, PT ;  /* 0x000000ff1200720c */ /* 0x000fe40003fa5270 */
[----:B------:R-:W-:Y:S01]  /*0fe0*/  IABS R14, R42 ;  /* 0x0000002a000e7213 */ /* 0x000fe20000000000 */
[----:B------:R-:W-:-:S02]  /*0ff0*/  IMAD.MOV.U32 R22, RZ, RZ, R5 ;  /* 0x000000ffff167224 */ /* 0x000fc400078e0005 */
[----:B------:R-:W-:Y:S02]  /*1000*/  IMAD.MOV R8, RZ, RZ, -R8 ;  /* 0x000000ffff087224 */ /* 0x000fe400078e0a08 */
[----:B------:R-:W-:Y:S01]  /*1010*/  @!P0 IMAD.MOV R22, RZ, RZ, -R22 ;  /* 0x000000ffff168224 */ /* 0x000fe200078e0a16 */
[C---:B------:R-:W-:Y:S01]  /*1020*/  ISETP.GT.U32.AND P0, PT, R4.reuse, R13, PT ;  /* 0x0000000d0400720c */ /* 0x040fe20003f04070 */
[C---:B------:R-:W-:Y:S02]  /*1030*/  IMAD R27, R4.reuse, R8, R27 ;  /* 0x00000008041b7224 */ /* 0x040fe400078e021b */
[--C-:B------:R-:W-:Y:S01]  /*1040*/  @!P1 IMAD.IADD R37, R37, 0x1, -R4.reuse ;  /* 0x0000000125259824 */ /* 0x100fe200078e0a04 */
[C---:B------:R-:W-:Y:S01]  /*1050*/  ISETP.GT.U32.AND P1, PT, R4.reuse, R15, PT ;  /* 0x0000000f0400720c */ /* 0x040fe20003f24070 */
[----:B------:R-:W-:Y:S01]  /*1060*/  @!P6 IMAD.IADD R7, R7, 0x1, -R4 ;  /* 0x000000010707e824 */ /* 0x000fe200078e0a04 */
[----:B------:R-:W-:Y:S01]  /*1070*/  ISETP.GT.U32.AND P6, PT, R4, R17, PT ;  /* 0x000000110400720c */ /* 0x000fe20003fc4070 */
[----:B------:R-:W-:Y:S01]  /*1080*/  IMAD.MOV R6, RZ, RZ, -R6 ;  /* 0x000000ffff067224 */ /* 0x000fe200078e0a06 */
[----:B------:R-:W-:Y:S01]  /*1090*/  @!P5 LOP3.LUT R22, RZ, R18, RZ, 0x33, !PT ;  /* 0x00000012ff16d212 */ /* 0x000fe200078e33ff */
[----:B------:R-:W-:Y:S01]  /*10a0*/  IMAD.HI.U32 R8, R11, R31, RZ ;  /* 0x0000001f0b087227 */ /* 0x000fe200078e00ff */
[----:B------:R-:W-:-:S02]  /*10b0*/  ISETP.GE.AND P5, PT, R9, RZ, PT ;  /* 0x000000ff0900720c */ /* 0x000fc40003fa6270 */
[----:B------:R-:W-:Y:S01]  /*10c0*/  IABS R18, R44 ;  /* 0x0000002c00127213 */ /* 0x000fe20000000000 */
[--C-:B------:R-:W-:Y:S01]  /*10d0*/  @!P0 IMAD.IADD R13, R13, 0x1, -R4.reuse ;  /* 0x000000010d0d8824 */ /* 0x100fe200078e0a04 */
[C---:B------:R-:W-:Y:S01]  /*10e0*/  ISETP.GT.U32.AND P0, PT, R4.reuse, R21, PT ;  /* 0x000000150400720c */ /* 0x040fe20003f04070 */
[C---:B------:R-:W-:Y:S02]  /*10f0*/  IMAD R25, R4.reuse, R6, R25 ;  /* 0x0000000604197224 */ /* 0x040fe400078e0219 */
[----:B------:R-:W-:Y:S01]  /*1100*/  @!P1 IMAD.IADD R15, R15, 0x1, -R4 ;  /* 0x000000010f0f9824 */ /* 0x000fe200078e0a04 */
[----:B------:R-:W-:Y:S01]  /*1110*/  ISETP.GT.U32.AND P1, PT, R4, R23, PT ;  /* 0x000000170400720c */ /* 0x000fe20003f24070 */
[----:B------:R-:W-:-:S04]  /*1120*/  IMAD.HI.U32 R6, R11, R29, RZ ;  /* 0x0000001d0b067227 */ /* 0x000fc800078e00ff */
[----:B------:R-:W-:Y:S01]  /*1130*/  @!P6 IMAD.IADD R17, R17, 0x1, -R4 ;  /* 0x000000011111e824 */ /* 0x000fe200078e0a04 */
[C---:B------:R-:W-:Y:S01]  /*1140*/  ISETP.GT.U32.AND P6, PT, R4.reuse, R25, PT ;  /* 0x000000190400720c */ /* 0x040fe20003fc4070 */
[----:B------:R-:W-:Y:S02]  /*1150*/  IMAD.MOV R6, RZ, RZ, -R6 ;  /* 0x000000ffff067224 */ /* 0x000fe400078e0a06 */
[--C-:B------:R-:W-:Y:S01]  /*1160*/  @!P0 IMAD.IADD R21, R21, 0x1, -R4.reuse ;  /* 0x0000000115158824 */ /* 0x100fe200078e0a04 */
[C---:B------:R-:W-:Y:S01]  /*1170*/  ISETP.GT.U32.AND P0, PT, R4.reuse, R27, PT ;  /* 0x0000001b0400720c */ /* 0x040fe20003f04070 */
[C---:B------:R-:W-:Y:S02]  /*1180*/  IMAD R29, R4.reuse, R6, R29 ;  /* 0x00000006041d7224 */ /* 0x040fe400078e021d */
[----:B------:R-:W-:Y:S02]  /*1190*/  @!P1 IMAD.IADD R23, R23, 0x1, -R4 ;  /* 0x0000000117179824 */ /* 0x000fe400078e0a04 */
[----:B------:R-:W-:Y:S01]  /*11a0*/  IMAD.HI.U32 R6, R11, R14, RZ ;  /* 0x0000000e0b067227 */ /* 0x000fe200078e00ff */
[----:B------:R-:W-:-:S03]  /*11b0*/  ISETP.GT.U32.AND P1, PT, R4, R29, PT ;  /* 0x0000001d0400720c */ /* 0x000fc60003f24070 */
[----:B------:R-:W-:Y:S01]  /*11c0*/  @!P6 IMAD.IADD R25, R25, 0x1, -R4 ;  /* 0x000000011919e824 */ /* 0x000fe200078e0a04 */
[C---:B------:R-:W-:Y:S01]  /*11d0*/  ISETP.GT.U32.AND P6, PT, R4.reuse, R13, PT ;  /* 0x0000000d0400720c */ /* 0x040fe20003fc4070 */
[----:B------:R-:W-:Y:S02]  /*11e0*/  IMAD.MOV R8, RZ, RZ, -R8 ;  /* 0x000000ffff087224 */ /* 0x000fe400078e0a08 */
[----:B------:R-:W-:Y:S01]  /*11f0*/  @!P0 IMAD.IADD R27, R27, 0x1, -R4 ;  /* 0x000000011b1b8824 */ /* 0x000fe200078e0a04 */
[----:B------:R-:W-:Y:S01]  /*1200*/  ISETP.GT.U32.AND P0, PT, R4, R15, PT ;  /* 0x0000000f0400720c */ /* 0x000fe20003f04070 */
[----:B------:R-:W-:-:S04]  /*1210*/  IMAD.HI.U32 R5, R11, R12, RZ ;  /* 0x0000000c0b057227 */ /* 0x000fc800078e00ff */
[----:B------:R-:W-:-:S04]  /*1220*/  IMAD.HI.U32 R9, R11, R18, RZ ;  /* 0x000000120b097227 */ /* 0x000fc800078e00ff */
[----:B------:R-:W-:Y:S02]  /*1230*/  IMAD.MOV R35, RZ, RZ, -R6 ;  /* 0x000000ffff237224 */ /* 0x000fe400078e0a06 */
[--C-:B------:R-:W-:Y:S01]  /*1240*/  @!P1 IMAD.IADD R29, R29, 0x1, -R4.reuse ;  /* 0x000000011d1d9824 */ /* 0x100fe200078e0a04 */
[C---:B------:R-:W-:Y:S01]  /*1250*/  ISETP.GT.U32.AND P1, PT, R4.reuse, R17, PT ;  /* 0x000000110400720c */ /* 0x040fe20003f24070 */
[----:B------:R-:W-:Y:S01]  /*1260*/  @!P0 IMAD.IADD R15, R15, 0x1, -R4 ;  /* 0x000000010f0f8824 */ /* 0x000fe200078e0a04 */
[C---:B------:R-:W-:Y:S01]  /*1270*/  ISETP.GT.U32.AND P0, PT, R4.reuse, R21, PT ;  /* 0x000000150400720c */ /* 0x040fe20003f04070 */
[----:B------:R-:W-:Y:S01]  /*1280*/  @!P5 IMAD.MOV R7, RZ, RZ, -R7 ;  /* 0x000000ffff07d224 */ /* 0x000fe200078e0a07 */
[C---:B------:R-:W-:Y:S01]  /*1290*/  ISETP.GT.U32.AND P5, PT, R4.reuse, R25, PT ;  /* 0x000000190400720c */ /* 0x040fe20003fa4070 */
[----:B------:R-:W-:Y:S02]  /*12a0*/  IMAD R31, R4, R8, R31 ;  /* 0x00000008041f7224 */ /* 0x000fe400078e021f */
[----:B------:R-:W-:-:S02]  /*12b0*/  IMAD.MOV R33, RZ, RZ, -R5 ;  /* 0x000000ffff217224 */ /* 0x000fc400078e0a05 */
[----:B------:R-:W-:Y:S02]  /*12c0*/  IMAD.MOV R41, RZ, RZ, -R9 ;  /* 0x000000ffff297224 */ /* 0x000fe400078e0a09 */
[----:B------:R-:W-:-:S04]  /*12d0*/  IMAD.HI.U32 R8, R11, R16, RZ ;  /* 0x000000100b087227 */ /* 0x000fc800078e00ff */
[----:B------:R-:W-:-:S04]  /*12e0*/  IMAD.HI.U32 R5, R11, R20, RZ ;  /* 0x000000140b057227 */ /* 0x000fc800078e00ff */
[C---:B------:R-:W-:Y:S02]  /*12f0*/  IMAD R11, R4.reuse, R35, R14 ;  /* 0x00000023040b7224 */ /* 0x040fe400078e020e */
[----:B------:R-:W-:Y:S01]  /*1300*/  @!P6 IMAD.IADD R13, R13, 0x1, -R4 ;  /* 0x000000010d0de824 */ /* 0x000fe200078e0a04 */
[C---:B------:R-:W-:Y:S01]  /*1310*/  ISETP.GT.U32.AND P6, PT, R4.reuse, R23, PT ;  /* 0x000000170400720c */ /* 0x040fe20003fc4070 */
[C---:B------:R-:W-:Y:S02]  /*1320*/  IMAD R35, R4.reuse, R41, R18 ;  /* 0x0000002904237224 */ /* 0x040fe400078e0212 */
[----:B------:R-:W-:Y:S01]  /*1330*/  IMAD.MOV.U32 R41, RZ, RZ, R37 ;  /* 0x000000ffff297224 */ /* 0x000fe200078e0025 */
[----:B------:R-:W-:Y:S01]  /*1340*/  SHF.R.U32.HI R37, RZ, 0x6, R0 ;  /* 0x00000006ff257819 */ /* 0x000fe20000011600 */
[----:B------:R-:W-:Y:S01]  /*1350*/  @!P0 IMAD.IADD R21, R21, 0x1, -R4 ;  /* 0x0000000115158824 */ /* 0x000fe200078e0a04 */
[C---:B------:R-:W-:Y:S01]  /*1360*/  ISETP.GT.U32.AND P0, PT, R4.reuse, R11, PT ;  /* 0x0000000b0400720c */ /* 0x040fe20003f04070 */
[----:B------:R-:W-:Y:S01]  /*1370*/  IMAD.MOV R39, RZ, RZ, -R8 ;  /* 0x000000ffff277224 */ /* 0x000fe200078e0a08 */
[----:B------:R-:W-:Y:S01]  /*1380*/  SGXT.U32 R37, R37, 0x1 ;  /* 0x000000012525781a */ /* 0x000fe20000000000 */
[----:B------:R-:W-:-:S02]  /*1390*/  IMAD R9, R4, R33, R12 ;  /* 0x0000002104097224 */ /* 0x000fc400078e020c */
[----:B------:R-:W-:Y:S01]  /*13a0*/  @!P4 IMAD.MOV R41, RZ, RZ, -R41 ;  /* 0x000000ffff29c224 */ /* 0x000fe200078e0a29 */
[C---:B------:R-:W-:Y:S01]  /*13b0*/  ISETP.GT.U32.AND P4, PT, R4.reuse, R29, PT ;  /* 0x0000001d0400720c */ /* 0x040fe20003f84070 */
[----:B------:R-:W-:Y:S01]  /*13c0*/  @!P2 IMAD.MOV R15, RZ, RZ, -R15 ;  /* 0x000000ffff0fa224 */ /* 0x000fe200078e0a0f */
[C---:B------:R-:W-:Y:S01]  /*13d0*/  ISETP.GT.U32.AND P2, PT, R4.reuse, R31, PT ;  /* 0x0000001f0400720c */ /* 0x040fe20003f44070 */
[C---:B------:R-:W-:Y:S01]  /*13e0*/  IMAD R33, R4.reuse, R39, R16 ;  /* 0x0000002704217224 */ /* 0x040fe200078e0210 */
[----:B------:R-:W-:Y:S01]  /*13f0*/  LOP3.LUT R91, R37, 0x10, RZ, 0xfc, !PT ;  /* 0x00000010255b7812 */ /* 0x000fe200078efcff */
[----:B------:R-:W-:Y:S01]  /*1400*/  @!P3 IMAD.MOV R13, RZ, RZ, -R13 ;  /* 0x000000ffff0db224 */ /* 0x000fe200078e0a0d */
[C---:B------:R-:W-:Y:S01]  /*1410*/  ISETP.GT.U32.AND P3, PT, R4.reuse, R27, PT ;  /* 0x0000001b0400720c */ /* 0x040fe20003f64070 */
[--C-:B------:R-:W-:Y:S01]  /*1420*/  @!P1 IMAD.IADD R17, R17, 0x1, -R4.reuse ;  /* 0x0000000111119824 */ /* 0x100fe200078e0a04 */
[C---:B------:R-:W-:Y:S01]  /*1430*/  ISETP.GT.U32.AND P1, PT, R4.reuse, R9, PT ;  /* 0x000000090400720c */ /* 0x040fe20003f24070 */
[--C-:B------:R-:W-:Y:S01]  /*1440*/  @!P5 IMAD.IADD R25, R25, 0x1, -R4.reuse ;  /* 0x000000011919d824 */ /* 0x100fe200078e0a04 */
[C---:B------:R-:W-:Y:S01]  /*1450*/  ISETP.GT.U32.AND P5, PT, R4.reuse, R35, PT ;  /* 0x000000230400720c */ /* 0x040fe20003fa4070 */
[----:B------:R-:W-:Y:S01]  /*1460*/  IMAD.MOV R5, RZ, RZ, -R5 ;  /* 0x000000ffff057224 */ /* 0x000fe200078e0a05 */
[----:B------:R-:W-:Y:S01]  /*1470*/  LOP3.LUT R89, R37, 0x8, RZ, 0xfc, !PT ;  /* 0x0000000825597812 */ /* 0x000fe200078efcff */
[----:B------:R-:W-:Y:S01]  /*1480*/  @!P6 IMAD.IADD R23, R23, 0x1, -R4 ;  /* 0x000000011717e824 */ /* 0x000fe200078e0a04 */
[C---:B------:R-:W-:Y:S01]  /*1490*/  ISETP.GT.U32.AND P6, PT, R4.reuse, R33, PT ;  /* 0x000000210400720c */ /* 0x040fe20003fc4070 */
[----:B------:R-:W-:-:S02]  /*14a0*/  IMAD R39, R4, R5, R20 ;  /* 0x0000000504277224 */ /* 0x000fc400078e0214 */
[--C-:B------:R-:W-:Y:S01]  /*14b0*/  @!P0 IMAD.IADD R11, R11, 0x1, -R4.reuse ;  /* 0x000000010b0b8824 */ /* 0x100fe200078e0a04 */
[----:B------:R-:W-:Y:S01]  /*14c0*/  ISETP.GE.AND P0, PT, R32, RZ, PT ;  /* 0x000000ff2000720c */ /* 0x000fe20003f06270 */
[--C-:B------:R-:W-:Y:S01]  /*14d0*/  @!P4 IMAD.IADD R29, R29, 0x1, -R4.reuse ;  /* 0x000000011d1dc824 */ /* 0x100fe200078e0a04 */
[----:B------:R-:W-:Y:S01]  /*14e0*/  ISETP.GT.U32.AND P4, PT, R4, R39, PT ;  /* 0x000000270400720c */ /* 0x000fe20003f84070 */
[--C-:B------:R-:W-:Y:S01]  /*14f0*/  @!P2 IMAD.IADD R31, R31, 0x1, -R4.reuse ;  /* 0x000000011f1fa824 */ /* 0x100fe200078e0a04 */
[----:B------:R-:W-:Y:S01]  /*1500*/  ISETP.GE.AND P2, PT, R28, RZ, PT ;  /* 0x000000ff1c00720c */ /* 0x000fe20003f46270 */
        /* <DEDUP_REMOVED lines=8> */
[----:B------:R-:W-:Y:S01]  /*1590*/  IMAD.MOV.U32 R5, RZ, RZ, R25 ;  /* 0x000000ffff057224 */ /* 0x000fe200078e0019 */
[----:B------:R-:W-:Y:S01]  /*15a0*/  LOP3.LUT R36, R0, 0x1f, RZ, 0xc0, !PT ;  /* 0x0000001f00247812 */ /* 0x000fe200078ec0ff */
[--C-:B------:R-:W-:Y:S01]  /*15b0*/  @!P4 IMAD.IADD R39, R39, 0x1, -R4.reuse ;  /* 0x000000012727c824 */ /* 0x100fe200078e0a04 */
[C---:B------:R-:W-:Y:S01]  /*15c0*/  ISETP.GT.U32.AND P4, PT, R4.reuse, R35, PT ;  /* 0x000000230400720c */ /* 0x040fe20003f84070 */
[----:B------:R-:W-:Y:S01]  /*15d0*/  @!P0 IMAD.MOV R5, RZ, RZ, -R5 ;  /* 0x000000ffff058224 */ /* 0x000fe200078e0a05 */
        /* <DEDUP_REMOVED lines=8> */
[----:B------:R-:W-:Y:S01]  /*1660*/  ISETP.GT.U32.AND P5, PT, R4, R39, PT ;  /* 0x000000270400720c */ /* 0x000fe20003fa4070 */
[----:B------:R-:W-:Y:S01]  /*1670*/  @!P6 IMAD.MOV R27, RZ, RZ, -R27 ;  /* 0x000000ffff1be224 */ /* 0x000fe200078e0a1b */
        /* <DEDUP_REMOVED lines=11> */
[----:B------:R-:W-:Y:S01]  /*1730*/  @!P5 IMAD.IADD R39, R39, 0x1, -R4 ;  /* 0x000000012727d824 */ /* 0x000fe200078e0a04 */
[----:B------:R-:W-:Y:S01]  /*1740*/  ISETP.NE.AND P5, PT, R19, RZ, PT ;  /* 0x000000ff1300720c */ /* 0x000fe20003fa5270 */
[----:B0-----:R-:W-:Y:S01]  /*1750*/  IMAD R6, R36, R73, RZ ;  /* 0x0000004924067224 */ /* 0x001fe200078e02ff */
[----:B------:R-:W-:Y:S01]  /*1760*/  LOP3.LUT R4, RZ, R19, RZ, 0x33, !PT ;  /* 0x00000013ff047212 */ /* 0x000fe200078e33ff */
[----:B------:R-:W-:Y:S01]  /*1770*/  @!P6 IMAD.MOV R31, RZ, RZ, -R31 ;  /* 0x000000ffff1fe224 */ /* 0x000fe200078e0a1f */
[----:B------:R-:W0:Y:S01]  /*1780*/  LDC.64 R24, c[0x0][0x3a0] ;  /* 0x0000e800ff187b82 */ /* 0x000e220000000a00 */
[----:B------:R-:W-:Y:S01]  /*1790*/  @!P0 IMAD.MOV R35, RZ, RZ, -R35 ;  /* 0x000000ffff238224 */ /* 0x000fe200078e0a23 */
[----:B-1----:R-:W-:Y:S01]  /*17a0*/  LEA R59, P6, R6, UR18, 0x1 ;  /* 0x00000012063b7c11 */ /* 0x002fe2000f8c08ff */
[----:B------:R-:W-:Y:S01]  /*17b0*/  @!P2 IMAD.MOV R11, RZ, RZ, -R11 ;  /* 0x000000ffff0ba224 */ /* 0x000fe200078e0a0b */
[C---:B------:R-:W-:Y:S01]  /*17c0*/  SEL R7, R4.reuse, R7, !P5 ;  /* 0x0000000704077207 */ /* 0x040fe20006800000 */
[----:B------:R-:W-:Y:S01]  /*17d0*/  @!P3 IMAD.MOV R9, RZ, RZ, -R9 ;  /* 0x000000ffff09b224 */ /* 0x000fe200078e0a09 */
[C---:B------:R-:W-:Y:S01]  /*17e0*/  SEL R13, R4.reuse, R13, !P5 ;  /* 0x0000000d040d7207 */ /* 0x040fe20006800000 */
[----:B------:R-:W-:Y:S01]  /*17f0*/  @!P1 IMAD.MOV R33, RZ, RZ, -R33 ;  /* 0x000000ffff219224 */ /* 0x000fe200078e0a21 */
[C---:B------:R-:W-:Y:S01]  /*1800*/  SEL R8, R4.reuse, R15, !P5 ;  /* 0x0000000f04087207 */ /* 0x040fe20006800000 */
[----:B------:R-:W-:Y:S01]  /*1810*/  @!P4 IMAD.MOV R39, RZ, RZ, -R39 ;  /* 0x000000ffff27c224 */ /* 0x000fe200078e0a27 */
[C---:B------:R-:W-:Y:S01]  /*1820*/  SEL R15, R4.reuse, R5, !P5 ;  /* 0x00000005040f7207 */ /* 0x040fe20006800000 */
[----:B------:R-:W-:Y:S01]  /*1830*/  IMAD R5, R37, R72, RZ ;  /* 0x0000004825057224 */ /* 0x000fe200078e02ff */
[----:B------:R-:W-:Y:S01]  /*1840*/  SEL R14, R4, R23, !P5 ;  /* 0x00000017040e7207 */ /* 0x000fe20006800000 */
[----:B--2---:R-:W-:Y:S01]  /*1850*/  IMAD R8, R8, UR4, RZ ;  /* 0x0000000408087c24 */ /* 0x004fe2000f8e02ff */
[----:B------:R-:W-:Y:S01]  /*1860*/  LEA.HI.X.SX32 R23, R6, UR19, 0x1, P6 ;  /* 0x0000001306177c11 */ /* 0x000fe2000b0f0eff */
[----:B------:R-:W-:Y:S01]  /*1870*/  IMAD R6, R7, UR4, RZ ;  /* 0x0000000407067c24 */ /* 0x000fe2000f8e02ff */
[C---:B------:R-:W-:Y:S01]  /*1880*/  SEL R21, R4.reuse, R21, !P5 ;  /* 0x0000001504157207 */ /* 0x040fe20006800000 */
[----:B------:R-:W-:Y:S01]  /*1890*/  IMAD R7, R13, UR4, RZ ;  /* 0x000000040d077c24 */ /* 0x000fe2000f8e02ff */
[C---:B------:R-:W-:Y:S01]  /*18a0*/  SEL R35, R4.reuse, R35, !P5 ;  /* 0x0000002304237207 */ /* 0x040fe20006800000 */
[----:B------:R-:W-:Y:S01]  /*18b0*/  IMAD R13, R15, UR4, RZ ;  /* 0x000000040f0d7c24 */ /* 0x000fe2000f8e02ff */
[C---:B------:R-:W-:Y:S01]  /*18c0*/  SEL R19, R4.reuse, R11, !P5 ;  /* 0x0000000b04137207 */ /* 0x040fe20006800000 */
[----:B------:R-:W-:Y:S01]  /*18d0*/  IMAD R11, R21, UR4, RZ ;  /* 0x00000004150b7c24 */ /* 0x000fe2000f8e02ff */
[----:B------:R-:W-:Y:S01]  /*18e0*/  SEL R12, R4, R17, !P5 ;  /* 0x00000011040c7207 */ /* 0x000fe20006800000 */
[----:B------:R-:W-:Y:S01]  /*18f0*/  IMAD R21, R35, UR4, RZ ;  /* 0x0000000423157c24 */ /* 0x000fe2000f8e02ff */
[----:B------:R-:W-:Y:S01]  /*1900*/  LEA R40, P1, R13, R59, 0x1 ;  /* 0x0000003b0d287211 */ /* 0x000fe200078208ff */
[----:B------:R-:W-:Y:S01]  /*1910*/  IMAD R63, R72, 0x2, R5 ;  /* 0x00000002483f7824 */ /* 0x000fe200078e0205 */
[----:B------:R-:W-:Y:S01]  /*1920*/  SEL R27, R4, R27, !P5 ;  /* 0x0000001b041b7207 */ /* 0x000fe20006800000 */
[----:B0-----:R-:W-:Y:S01]  /*1930*/  IMAD R17, R22, R25, RZ ;  /* 0x0000001916117224 */ /* 0x001fe200078e02ff */
[C---:B------:R-:W-:Y:S01]  /*1940*/  SEL R29, R4.reuse, R29, !P5 ;  /* 0x0000001d041d7207 */ /* 0x040fe20006800000 */
[----:B------:R-:W-:Y:S01]  /*1950*/  IMAD R19, R19, UR4, RZ ;  /* 0x0000000413137c24 */ /* 0x000fe2000f8e02ff */
[----:B------:R-:W-:Y:S01]  /*1960*/  SEL R16, R4, R31, !P5 ;  /* 0x0000001f04107207 */ /* 0x000fe20006800000 */
[----:B------:R-:W-:Y:S01]  /*1970*/  IMAD R65, R72, 0x2, R63 ;  /* 0x0000000248417824 */ /* 0x000fe200078e023f */
[----:B------:R-:W-:Y:S01]  /*1980*/  SEL R18, R4, R9, !P5 ;  /* 0x0000000904127207 */ /* 0x000fe20006800000 */
[----:B------:R-:W-:Y:S01]  /*1990*/  IMAD R9, R12, UR4, RZ ;  /* 0x000000040c097c24 */ /* 0x000fe2000f8e02ff */
[----:B------:R-:W-:Y:S01]  /*19a0*/  SEL R20, R4, R33, !P5 ;  /* 0x0000002104147207 */ /* 0x000fe20006800000 */
[----:B------:R-:W-:Y:S01]  /*19b0*/  IMAD R12, R14, UR4, RZ ;  /* 0x000000040e0c7c24 */ /* 0x000fe2000f8e02ff */
[C---:B------:R-:W-:Y:S01]  /*19c0*/  SEL R39, R4.reuse, R39, !P5 ;  /* 0x0000002704277207 */ /* 0x040fe20006800000 */
[----:B------:R-:W-:Y:S01]  /*19d0*/  IMAD R14, R27, UR4, RZ ;  /* 0x000000041b0e7c24 */ /* 0x000fe2000f8e02ff */
[----:B------:R-:W-:Y:S01]  /*19e0*/  SEL R4, R4, R41, !P5 ;  /* 0x0000002904047207 */ /* 0x000fe20006800000 */
[----:B------:R-:W-:Y:S01]  /*19f0*/  IMAD R15, R29, UR4, RZ ;  /* 0x000000041d0f7c24 */ /* 0x000fe2000f8e02ff */
[----:B------:R-:W-:Y:S01]  /*1a00*/  LEA.HI.X.SX32 R41, R13, R23, 0x1, P1 ;  /* 0x000000170d297211 */ /* 0x000fe200008f0eff */
[----:B------:R-:W-:Y:S01]  /*1a10*/  IMAD R16, R16, UR4, RZ ;  /* 0x0000000410107c24 */ /* 0x000fe2000f8e02ff */
[CC--:B------:R-:W-:Y:S01]  /*1a20*/  LEA R54, P1, R21.reuse, R59.reuse, 0x1 ;  /* 0x0000003b15367211 */ /* 0x0c0fe200078208ff */
[----:B------:R-:W-:Y:S01]  /*1a30*/  IMAD R18, R18, UR4, RZ ;  /* 0x0000000412127c24 */ /* 0x000fe2000f8e02ff */
[----:B------:R-:W-:Y:S01]  /*1a40*/  LEA R30, P4, R8, R59, 0x1 ;  /* 0x0000003b081e7211 */ /* 0x000fe200078808ff */
[----:B------:R-:W-:Y:S01]  /*1a50*/  IMAD R20, R20, UR4, RZ ;  /* 0x0000000414147c24 */ /* 0x000fe2000f8e02ff */
[----:B------:R-:W-:Y:S01]  /*1a60*/  LEA.HI.X.SX32 R55, R21, R23, 0x1, P1 ;  /* 0x0000001715377211 */ /* 0x000fe200008f0eff */
[----:B------:R-:W-:Y:S01]  /*1a70*/  IMAD R22, R39, UR4, RZ ;  /* 0x0000000427167c24 */ /* 0x000fe2000f8e02ff */
[----:B------:R-:W-:Y:S01]  /*1a80*/  LOP3.LUT P1, RZ, R0, 0x7f, RZ, 0xc0, !PT ;  /* 0x0000007f00ff7812 */ /* 0x000fe2000782c0ff */
[----:B------:R-:W-:Y:S01]  /*1a90*/  IMAD R4, R4, UR4, RZ ;  /* 0x0000000404047c24 */ /* 0x000fe2000f8e02ff */
[----:B------:R-:W-:Y:S01]  /*1aa0*/  UMOV UR4, 0x1 ;  /* 0x0000000100047882 */ /* 0x000fe20000000000 */
[----:B------:R-:W-:Y:S01]  /*1ab0*/  IMAD R67, R72, 0x2, R65 ;  /* 0x0000000248437824 */ /* 0x000fe200078e0241 */
[----:B------:R-:W-:Y:S01]  /*1ac0*/  LEA R26, P0, R6, R59, 0x1 ;  /* 0x0000003b061a7211 */ /* 0x000fe200078008ff */
[----:B------:R-:W-:Y:S01]  /*1ad0*/  VIADD R76, R24, 0x1f ;  /* 0x0000001f184c7836 */ /* 0x000fe20000000000 */
[----:B------:R-:W-:Y:S01]  /*1ae0*/  LEA.HI.X.SX32 R31, R8, R23, 0x1, P4 ;  /* 0x00000017081f7211 */ /* 0x000fe200020f0eff */
[----:B------:R-:W-:Y:S01]  /*1af0*/  IMAD R123, R72, 0x2, R67 ;  /* 0x00000002487b7824 */ /* 0x000fe200078e0243 */
[----:B------:R-:W-:-:S02]  /*1b00*/  LEA R46, P4, R16, R59, 0x1 ;  /* 0x0000003b102e7211 */ /* 0x000fc400078808ff */
[----:B------:R-:W-:Y:S01]  /*1b10*/  LEA.HI.X.SX32 R27, R6, R23, 0x1, P0 ;  /* 0x00000017061b7211 */ /* 0x000fe200000f0eff */
[----:B------:R-:W-:Y:S01]  /*1b20*/  IMAD R125, R72, 0x2, R123 ;  /* 0x00000002487d7824 */ /* 0x000fe200078e027b */
[-C--:B------:R-:W-:Y:S01]  /*1b30*/  LEA R38, P0, R12, R59.reuse, 0x1 ;  /* 0x0000003b0c267211 */ /* 0x080fe200078008ff */
[----:B---3--:R-:W-:Y:S01]  /*1b40*/  VOTEU.ALL UP1, P1 ;  /* 0x0000000000ff7886 */ /* 0x008fe20000820000 */
[----:B------:R-:W-:Y:S01]  /*1b50*/  VOTEU.ALL UP2, P1 ;  /* 0x0000000000ff7886 */ /* 0x000fe20000840000 */
[-C--:B------:R-:W-:Y:S01]  /*1b60*/  LEA R32, P5, R9, R59.reuse, 0x1 ;  /* 0x0000003b09207211 */ /* 0x080fe200078a08ff */
[----:B------:R-:W-:Y:S01]  /*1b70*/  IMAD R121, R72, 0x2, R125 ;  /* 0x0000000248797824 */ /* 0x000fe200078e027d */
[----:B------:R-:W-:Y:S01]  /*1b80*/  LEA R34, P6, R11, R59, 0x1 ;  /* 0x0000003b0b227211 */ /* 0x000fe200078c08ff */
[----:B------:R-:W-:-:S04]  /*1b90*/  @!UP1 UIADD3 UR8, UPT, UPT, -UR4, 0x100000, URZ ;  /* 0x0010000004089890 */ /* 0x000fc8000fffe1ff */
[----:B------:R-:W-:Y:S02]  /*1ba0*/  @!UP1 USHF.L.U32 UR9, UR8, 0xb, URZ ;  /* 0x0000000b08099899 */ /* 0x000fe400080006ff */
[----:B------:R-:W-:Y:S01]  /*1bb0*/  @!UP1 USHF.L.U32 UR8, UR8, 0x1, URZ ;  /* 0x0000000108089899 */ /* 0x000fe200080006ff */
[----:B------:R-:W-:Y:S01]  /*1bc0*/  BAR.SYNC.DEFER_BLOCKING 0x0 ;  /* 0x0000000000007b1d */ /* 0x000fe20000010000 */
[----:B------:R-:W-:Y:S01]  /*1bd0*/  LEA.HI.X.SX32 R47, R16, R23, 0x1, P4 ;  /* 0x00000017102f7211 */ /* 0x000fe200020f0eff */
[----:B------:R-:W-:Y:S01]  /*1be0*/  IMAD.SHL.U32 R16, R17, 0x2, RZ ;  /* 0x0000000211107824 */ /* 0x000fe200078e00ff */
[-C--:B------:R-:W-:Y:S02]  /*1bf0*/  LEA R28, P3, R7, R59.reuse, 0x1 ;  /* 0x0000003b071c7211 */ /* 0x080fe400078608ff */
[----:B------:R-:W-:Y:S02]  /*1c00*/  LEA R42, P2, R14, R59, 0x1 ;  /* 0x0000003b0e2a7211 */ /* 0x000fe400078408ff */
[----:B------:R-:W-:-:S02]  /*1c10*/  LEA.HI.X.SX32 R39, R12, R23, 0x1, P0 ;  /* 0x000000170c277211 */ /* 0x000fc400000f0eff */
[----:B------:R-:W-:Y:S02]  /*1c20*/  LEA R52, P0, R20, R59, 0x1 ;  /* 0x0000003b14347211 */ /* 0x000fe400078008ff */
[-C--:B------:R-:W-:Y:S02]  /*1c30*/  LEA.HI.X.SX32 R33, R9, R23.reuse, 0x1, P5 ;  /* 0x0000001709217211 */ /* 0x080fe400028f0eff */
[----:B------:R-:W-:Y:S01]  /*1c40*/  LEA.HI.X.SX32 R35, R11, R23, 0x1, P6 ;  /* 0x000000170b237211 */ /* 0x000fe200030f0eff */
[----:B------:R-:W-:Y:S01]  /*1c50*/  IMAD R11, R72, 0x4, R121 ;  /* 0x00000004480b7824 */ /* 0x000fe200078e0279 */
[----:B------:R-:W-:Y:S02]  /*1c60*/  LEA R48, P5, R18, R59, 0x1 ;  /* 0x0000003b12307211 */ /* 0x000fe400078a08ff */
[-C--:B------:R-:W-:Y:S01]  /*1c70*/  LEA.HI.X.SX32 R29, R7, R23.reuse, 0x1, P3 ;  /* 0x00000017071d7211 */ /* 0x080fe200018f0eff */
[----:B------:R-:W-:Y:S01]  /*1c80*/  IMAD R21, R72, 0x2, R11 ;  /* 0x0000000248157824 */ /* 0x000fe200078e020b */
[----:B------:R-:W-:-:S02]  /*1c90*/  LEA.HI.X.SX32 R43, R14, R23, 0x1, P2 ;  /* 0x000000170e2b7211 */ /* 0x000fc400010f0eff */
[----:B------:R-:W-:Y:S02]  /*1ca0*/  IADD3 R70, P4, PT, R16, UR16, RZ ;  /* 0x0000001010467c10 */ /* 0x000fe4000ff9e0ff */
[-C--:B------:R-:W-:Y:S01]  /*1cb0*/  LEA R44, P3, R15, R59.reuse, 0x1 ;  /* 0x0000003b0f2c7211 */ /* 0x080fe200078608ff */
[----:B------:R-:W0:Y:S02]  /*1cc0*/  FENCE.VIEW.ASYNC.S ;  /* 0x00000000000073c6 */ /* 0x000e240000000000 */
[----:B0-----:R0:W1:Y:S01]  /*1cd0*/  @!UP2 SYNCS.EXCH.64 URZ, [UR15], UR8 ;  /* 0x000000080fffa5b2 */ /* 0x0010620008000100 */
[----:B------:R-:W-:Y:S02]  /*1ce0*/  LEA R56, P2, R22, R59, 0x1 ;  /* 0x0000003b16387211 */ /* 0x000fe400078408ff */
[----:B------:R-:W-:Y:S02]  /*1cf0*/  LEA.HI.X.SX32 R53, R20, R23, 0x1, P0 ;  /* 0x0000001714357211 */ /* 0x000fe400000f0eff */
[----:B------:R-:W-:-:S02]  /*1d00*/  LEA R50, P6, R19, R59, 0x1 ;  /* 0x0000003b13327211 */ /* 0x000fc400078c08ff */
[----:B------:R-:W-:Y:S02]  /*1d10*/  ISETP.GT.AND P0, PT, R76, 0x1f, PT ;  /* 0x0000001f4c00780c */ /* 0x000fe40003f04270 */
[-C--:B------:R-:W-:Y:S02]  /*1d20*/  LEA.HI.X.SX32 R49, R18, R23.reuse, 0x1, P5 ;  /* 0x0000001712317211 */ /* 0x080fe400028f0eff */
[----:B------:R-:W-:Y:S02]  /*1d30*/  LEA.HI.X.SX32 R18, R17, UR17, 0x1, P4 ;  /* 0x0000001111127c11 */ /* 0x000fe4000a0f0eff */
[-C--:B------:R-:W-:Y:S02]  /*1d40*/  LEA.HI.X.SX32 R45, R15, R23.reuse, 0x1, P3 ;  /* 0x000000170f2d7211 */ /* 0x080fe400018f0eff */
[----:B------:R-:W-:Y:S02]  /*1d50*/  LEA.HI.X.SX32 R57, R22, R23, 0x1, P2 ;  /* 0x0000001716397211 */ /* 0x000fe400010f0eff */
[----:B------:R-:W-:-:S02]  /*1d60*/  LEA R6, P4, R123, R70, 0x1 ;  /* 0x000000467b067211 */ /* 0x000fc400078808ff */
[----:B------:R-:W-:Y:S02]  /*1d70*/  LEA R58, P3, R4, R59, 0x1 ;  /* 0x0000003b043a7211 */ /* 0x000fe400078608ff */
[-C--:B------:R-:W-:Y:S01]  /*1d80*/  LEA.HI.X.SX32 R51, R19, R23.reuse, 0x1, P6 ;  /* 0x0000001713337211 */ /* 0x080fe200030f0eff */
[C---:B------:R-:W-:Y:S01]  /*1d90*/  IMAD R19, R72.reuse, 0x2, R21 ;  /* 0x0000000248137824 */ /* 0x040fe200078e0215 */
[----:B------:R-:W-:Y:S02]  /*1da0*/  ISETP.LT.AND P2, PT, R91, R24, P0 ;  /* 0x000000185b00720c */ /* 0x000fe40000741270 */
[----:B------:R-:W-:Y:S01]  /*1db0*/  LEA.HI.X.SX32 R7, R123, R18, 0x1, P4 ;  /* 0x000000127b077211 */ /* 0x000fe200020f0eff */
[----:B------:R-:W-:Y:S01]  /*1dc0*/  IMAD R69, R72, 0x2, R19 ;  /* 0x0000000248457824 */ /* 0x000fe200078e0213 */
[----:B------:R-:W-:Y:S02]  /*1dd0*/  LEA.HI.X.SX32 R59, R4, R23, 0x1, P3 ;  /* 0x00000017043b7211 */ /* 0x000fe400018f0eff */
[----:B------:R-:W-:-:S02]  /*1de0*/  LEA R8, P4, R11, R70, 0x1 ;  /* 0x000000460b087211 */ /* 0x000fc400078808ff */
[----:B------:R-:W-:Y:S02]  /*1df0*/  ISETP.LT.AND P3, PT, R89, R24, P0 ;  /* 0x000000185900720c */ /* 0x000fe40000761270 */
[----:B------:R-:W-:Y:S01]  /*1e00*/  PRMT R25, RZ, 0x7610, R25 ;  /* 0x00007610ff197816 */ /* 0x000fe20000000019 */
[C---:B------:R-:W-:Y:S01]  /*1e10*/  IMAD R15, R72.reuse, 0x2, R69 ;  /* 0x00000002480f7824 */ /* 0x040fe200078e0245 */
[----:B------:R-:W-:Y:S01]  /*1e20*/  LEA.HI.X.SX32 R9, R11, R18, 0x1, P4 ;  /* 0x000000120b097211 */ /* 0x000fe200020f0eff */
[----:B-1----:R-:W-:Y:S01]  /*1e30*/  BAR.SYNC.DEFER_BLOCKING 0x0 ;  /* 0x0000000000007b1d */ /* 0x002fe20000010000 */
[----:B------:R-:W-:Y:S01]  /*1e40*/  PRMT R23, RZ, 0x7610, R23 ;  /* 0x00007610ff177816 */ /* 0x000fe20000000017 */
[----:B------:R-:W-:Y:S01]  /*1e50*/  IMAD R71, R72, 0x2, R15 ;  /* 0x0000000248477824 */ /* 0x000fe200078e020f */
[C---:B------:R-:W-:Y:S02]  /*1e60*/  LOP3.LUT R95, R37.reuse, 0x1a, RZ, 0xfc, !PT ;  /* 0x0000001a255f7812 */ /* 0x040fe400078efcff */
[----:B------:R-:W-:-:S02]  /*1e70*/  LOP3.LUT R97, R37, 0xa, RZ, 0xfc, !PT ;  /* 0x0000000a25617812 */ /* 0x000fc400078efcff */
[----:B------:R-:W-:Y:S02]  /*1e80*/  LEA R60, P5, R71, R70, 0x1 ;  /* 0x00000046473c7211 */ /* 0x000fe400078a08ff */
[----:B------:R-:W-:Y:S02]  /*1e90*/  LOP3.LUT R93, R37, 0x18, RZ, 0xfc, !PT ;  /* 0x00000018255d7812 */ /* 0x000fe400078efcff */
[----:B------:R-:W-:Y:S01]  /*1ea0*/  LEA.HI.X.SX32 R61, R71, R18, 0x1, P5 ;  /* 0x00000012473d7211 */ /* 0x000fe200028f0eff */
[----:B------:R-:W2:Y:S01]  /*1eb0*/  @P2 LDG.E.U16 R25, desc[UR26][R8.64] ;  /* 0x0000001a08192981 */ /* 0x000ea2000c1e1500 */
[----:B------:R-:W-:-:S03]  /*1ec0*/  LEA R14, P2, R15, R70, 0x1 ;  /* 0x000000460f0e7211 */ /* 0x000fc600078408ff */
[----:B------:R1:W3:Y:S01]  /*1ed0*/  @P3 LDG.E.U16 R23, desc[UR26][R6.64] ;  /* 0x0000001a06173981 */ /* 0x0002e2000c1e1500 */
[----:B------:R-:W-:Y:S02]  /*1ee0*/  LEA.HI.X.SX32 R15, R15, R18, 0x1, P2 ;  /* 0x000000120f0f7211 */ /* 0x000fe400010f0eff */
[-C--:B------:R-:W-:Y:S02]  /*1ef0*/  ISETP.LT.AND P3, PT, R95, R24.reuse, P0 ;  /* 0x000000185f00720c */ /* 0x080fe40000761270 */
[-C--:B------:R-:W-:Y:S02]  /*1f00*/  ISETP.LT.AND P2, PT, R97, R24.reuse, P0 ;  /* 0x000000186100720c */ /* 0x080fe40000741270 */
[----:B------:R-:W-:Y:S02]  /*1f10*/  ISETP.LT.AND P4, PT, R93, R24, P0 ;  /* 0x000000185d00720c */ /* 0x000fe40000781270 */
[----:B-1----:R-:W-:Y:S02]  /*1f20*/  LEA R6, P5, R125, R70, 0x1 ;  /* 0x000000467d067211 */ /* 0x002fe400078a08ff */
[----:B------:R-:W-:-:S02]  /*1f30*/  PRMT R110, RZ, 0x7610, R110 ;  /* 0x00007610ff6e7816 */ /* 0x000fc4000000006e */
[----:B------:R-:W-:Y:S02]  /*1f40*/  PRMT R112, RZ, 0x7610, R112 ;  /* 0x00007610ff707816 */ /* 0x000fe40000000070 */
[----:B------:R-:W-:Y:S02]  /*1f50*/  LEA.HI.X.SX32 R7, R125, R18, 0x1, P5 ;  /* 0x000000127d077211 */ /* 0x000fe400028f0eff */
[----:B------:R-:W-:Y:S01]  /*1f60*/  PRMT R13, RZ, 0x7610, R13 ;  /* 0x00007610ff0d7816 */ /* 0x000fe2000000000d */
[----:B------:R1:W4:Y:S01]  /*1f70*/  @P3 LDG.E.U16 R110, desc[UR26][R60.64] ;  /* 0x0000001a3c6e3981 */ /* 0x000322000c1e1500 */
[----:B------:R-:W-:-:S03]  /*1f80*/  LEA.HI R101, R0, 0xe, RZ, 0x1a ;  /* 0x0000000e00657811 */ /* 0x000fc600078fd0ff */
[----:B------:R5:W4:Y:S01]  /*1f90*/  @P2 LDG.E.U16 R112, desc[UR26][R6.64] ;  /* 0x0000001a06702981 */ /* 0x000b22000c1e1500 */
[----:B------:R-:W-:Y:S01]  /*1fa0*/  LOP3.LUT R99, R37, 0x12, RZ, 0xfc, !PT ;  /* 0x0000001225637812 */ /* 0x000fe200078efcff */
[----:B------:R-:W-:Y:S02]  /*1fb0*/  IMAD R71, R72, 0x2, R71 ;  /* 0x0000000248477824 */ /* 0x000fe400078e0247 */
[----:B------:R-:W4:Y:S01]  /*1fc0*/  @P4 LDG.E.U16 R13, desc[UR26][R14.64] ;  /* 0x0000001a0e0d4981 */ /* 0x000f22000c1e1500 */
[----:B-1----:R-:W-:Y:S01]  /*1fd0*/  LEA R60, P2, R5, R70, 0x1 ;  /* 0x00000046053c7211 */ /* 0x002fe200078408ff */
[----:B------:R-:W-:Y:S01]  /*1fe0*/  IMAD R12, R101, R72, RZ ;  /* 0x00000048650c7224 */ /* 0x000fe200078e02ff */
[----:B------:R-:W-:Y:S02]  /*1ff0*/  ISETP.LT.AND P4, PT, R99, R24, P0 ;  /* 0x000000186300720c */ /* 0x000fe40000781270 */
[----:B------:R-:W-:Y:S02]  /*2000*/  LEA.HI.X.SX32 R61, R5, R18, 0x1, P2 ;  /* 0x00000012053d7211 */ /* 0x000fe400010f0eff */
[----:B------:R-:W-:-:S02]  /*2010*/  LEA R74, P2, R121, R70, 0x1 ;  /* 0x00000046794a7211 */ /* 0x000fc400078408ff */
[-C--:B------:R-:W-:Y:S02]  /*2020*/  LEA R8, P3, R21, R70.reuse, 0x1 ;  /* 0x0000004615087211 */ /* 0x080fe400078608ff */
[----:B-----5:R-:W-:Y:S02]  /*2030*/  LEA R6, P6, R69, R70, 0x1 ;  /* 0x0000004645067211 */ /* 0x020fe400078c08ff */
[-C--:B------:R-:W-:Y:S02]  /*2040*/  LEA.HI.X.SX32 R75, R121, R18.reuse, 0x1, P2 ;  /* 0x00000012794b7211 */ /* 0x080fe400010f0eff */
[----:B------:R-:W-:Y:S02]  /*2050*/  LEA.HI.X.SX32 R9, R21, R18, 0x1, P3 ;  /* 0x0000001215097211 */ /* 0x000fe400018f0eff */
[----:B------:R-:W-:Y:S02]  /*2060*/  LEA R68, P2, R12, R70, 0x1 ;  /* 0x000000460c447211 */ /* 0x000fe400078408ff */
[----:B------:R-:W-:-:S02]  /*2070*/  LOP3.LUT R81, R37, 0x16, RZ, 0xfc, !PT ;  /* 0x0000001625517812 */ /* 0x000fc400078efcff */
[----:B------:R-:W-:Y:S02]  /*2080*/  LEA R4, P3, R71, R70, 0x1 ;  /* 0x0000004647047211 */ /* 0x000fe400078608ff */
[----:B------:R-:W-:Y:S02]  /*2090*/  LOP3.LUT R85, R37, 0x14, RZ, 0xfc, !PT ;  /* 0x0000001425557812 */ /* 0x000fe400078efcff */
[----:B------:R-:W-:Y:S02]  /*20a0*/  PRMT R108, RZ, 0x7610, R108 ;  /* 0x00007610ff6c7816 */ /* 0x000fe4000000006c */
[-C--:B------:R-:W-:Y:S02]  /*20b0*/  LEA.HI.X.SX32 R7, R69, R18.reuse, 0x1, P6 ;  /* 0x0000001245077211 */ /* 0x080fe400030f0eff */
[----:B------:R-:W-:Y:S02]  /*20c0*/  LEA.HI.X.SX32 R69, R12, R18, 0x1, P2 ;  /* 0x000000120c457211 */ /* 0x000fe400010f0eff */
[----:B------:R-:W-:Y:S01]  /*20d0*/  LEA R62, P5, R63, R70, 0x1 ;  /* 0x000000463f3e7211 */ /* 0x000fe200078a08ff */
[----:B------:R1:W5:Y:S01]  /*20e0*/  @P4 LDG.E.U16 R108, desc[UR26][R8.64] ;  /* 0x0000001a086c4981 */ /* 0x000362000c1e1500 */
[----:B------:R-:W-:-:S02]  /*20f0*/  LEA.HI.X.SX32 R5, R71, R18, 0x1, P3 ;  /* 0x0000001247057211 */ /* 0x000fc400018f0eff */
[-C--:B------:R-:W-:Y:S02]  /*2100*/  ISETP.LT.AND P2, PT, R81, R24.reuse, P0 ;  /* 0x000000185100720c */ /* 0x080fe40000741270 */
[----:B------:R-:W-:Y:S02]  /*2110*/  ISETP.LT.AND P3, PT, R85, R24, P0 ;  /* 0x000000185500720c */ /* 0x000fe40000761270 */
[----:B------:R-:W-:Y:S02]  /*2120*/  LEA.HI.X.SX32 R63, R63, R18, 0x1, P5 ;  /* 0x000000123f3f7211 */ /* 0x000fe400028f0eff */
[----:B-1----:R-:W-:Y:S02]  /*2130*/  LEA R8, P5, R19, R70, 0x1 ;  /* 0x0000004613087211 */ /* 0x002fe400078a08ff */
[----:B------:R-:W-:Y:S02]  /*2140*/  LOP3.LUT R87, R37, 0xc, RZ, 0xfc, !PT ;  /* 0x0000000c25577812 */ /* 0x000fe400078efcff */
[----:B------:R-:W-:-:S02]  /*2150*/  PRMT R78, RZ, 0x7610, R78 ;  /* 0x00007610ff4e7816 */ /* 0x000fc4000000004e */
[----:B------:R-:W-:Y:S02]  /*2160*/  PRMT R116, RZ, 0x7610, R116 ;  /* 0x00007610ff747816 */ /* 0x000fe40000000074 */
[----:B------:R-:W-:Y:S02]  /*2170*/  LEA.HI.X.SX32 R9, R19, R18, 0x1, P5 ;  /* 0x0000001213097211 */ /* 0x000fe400028f0eff */
[-C--:B------:R-:W-:Y:S01]  /*2180*/  ISETP.LT.AND P4, PT, R87, R24.reuse, P0 ;  /* 0x000000185700720c */ /* 0x080fe20000781270 */
[----:B------:R-:W5:Y:S01]  /*2190*/  @P2 LDG.E.U16 R78, desc[UR26][R6.64] ;  /* 0x0000001a064e2981 */ /* 0x000f62000c1e1500 */
[C---:B------:R-:W-:Y:S02]  /*21a0*/  LOP3.LUT R79, R37.reuse, 0x2, RZ, 0xfc, !PT ;  /* 0x00000002254f7812 */ /* 0x040fe400078efcff */
[----:B------:R-:W-:Y:S01]  /*21b0*/  LEA.HI R103, R0, 0x1e, RZ, 0x1a ;  /* 0x0000001e00677811 */ /* 0x000fe200078fd0ff */
[----:B------:R-:W5:Y:S01]  /*21c0*/  @P3 LDG.E.U16 R116, desc[UR26][R8.64] ;  /* 0x0000001a08743981 */ /* 0x000f62000c1e1500 */
[----:B------:R-:W-:-:S02]  /*21d0*/  ISETP.LT.AND P2, PT, R37, R24, P0 ;  /* 0x000000182500720c */ /* 0x000fc40000741270 */
[----:B------:R-:W-:Y:S01]  /*21e0*/  ISETP.LT.AND P3, PT, R79, R24, P0 ;  /* 0x000000184f00720c */ /* 0x000fe20000761270 */
[----:B------:R-:W-:Y:S01]  /*21f0*/  IMAD R14, R103, R72, RZ ;  /* 0x00000048670e7224 */ /* 0x000fe200078e02ff */
[----:B------:R-:W-:Y:S02]  /*2200*/  PRMT R114, RZ, 0x7610, R114 ;  /* 0x00007610ff727816 */ /* 0x000fe40000000072 */
[-C--:B------:R-:W-:Y:S02]  /*2210*/  LEA R66, P5, R67, R70.reuse, 0x1 ;  /* 0x0000004643427211 */ /* 0x080fe400078a08ff */
[----:B------:R-:W-:Y:S02]  /*2220*/  PRMT R15, RZ, 0x7610, R15 ;  /* 0x00007610ff0f7816 */ /* 0x000fe4000000000f */
[----:B------:R-:W-:Y:S01]  /*2230*/  PRMT R120, RZ, 0x7610, R120 ;  /* 0x00007610ff787816 */ /* 0x000fe20000000078 */
[----:B------:R1:W5:Y:S01]  /*2240*/  @P4 LDG.E.U16 R114, desc[UR26][R74.64] ;  /* 0x0000001a4a724981 */ /* 0x000362000c1e1500 */
[----:B------:R-:W-:-:S02]  /*2250*/  LEA R64, P6, R65, R70, 0x1 ;  /* 0x0000004641407211 */ /* 0x000fc400078c08ff */
[----:B------:R-:W-:Y:S01]  /*2260*/  LEA.HI.X.SX32 R67, R67, R18, 0x1, P5 ;  /* 0x0000001243437211 */ /* 0x000fe200028f0eff */
[----:B------:R-:W5:Y:S01]  /*2270*/  @P2 LDG.E.U16 R15, desc[UR26][R60.64] ;  /* 0x0000001a3c0f2981 */ /* 0x000f62000c1e1500 */
[C---:B------:R-:W-:Y:S02]  /*2280*/  LOP3.LUT R83, R37.reuse, 0x1c, RZ, 0xfc, !PT ;  /* 0x0000001c25537812 */ /* 0x040fe400078efcff */
[----:B------:R-:W-:Y:S01]  /*2290*/  LEA R70, P5, R14, R70, 0x1 ;  /* 0x000000460e467211 */ /* 0x000fe200078a08ff */
[----:B------:R-:W5:Y:S01]  /*22a0*/  @P3 LDG.E.U16 R120, desc[UR26][R62.64] ;  /* 0x0000001a3e783981 */ /* 0x000f62000c1e1500 */
[C---:B------:R-:W-:Y:S02]  /*22b0*/  LOP3.LUT R77, R37.reuse, 0x4, RZ, 0xfc, !PT ;  /* 0x00000004254d7812 */ /* 0x040fe400078efcff */
[----:B-1----:R-:W-:Y:S02]  /*22c0*/  LOP3.LUT R75, R37, 0x6, RZ, 0xfc, !PT ;  /* 0x00000006254b7812 */ /* 0x002fe400078efcff */
[----:B------:R-:W-:-:S02]  /*22d0*/  LEA.HI.X.SX32 R65, R65, R18, 0x1, P6 ;  /* 0x0000001241417211 */ /* 0x000fc400030f0eff */
[----:B------:R-:W-:Y:S02]  /*22e0*/  ISETP.LT.AND P6, PT, R83, R24, P0 ;  /* 0x000000185300720c */ /* 0x000fe400007c1270 */
[----:B------:R-:W-:Y:S02]  /*22f0*/  LEA.HI.X.SX32 R71, R14, R18, 0x1, P5 ;  /* 0x000000120e477211 */ /* 0x000fe400028f0eff */
[-C--:B------:R-:W-:Y:S02]  /*2300*/  ISETP.LT.AND P2, PT, R77, R24.reuse, P0 ;  /* 0x000000184d00720c */ /* 0x080fe40000741270 */
[-C--:B------:R-:W-:Y:S02]  /*2310*/  ISETP.LT.AND P3, PT, R75, R24.reuse, P0 ;  /* 0x000000184b00720c */ /* 0x080fe40000761270 */
[-C--:B------:R-:W-:Y:S02]  /*2320*/  ISETP.LT.AND P4, PT, R101, R24.reuse, P0 ;  /* 0x000000186500720c */ /* 0x080fe40000781270 */
[----:B------:R-:W-:-:S02]  /*2330*/  ISETP.LT.AND P5, PT, R103, R24, P0 ;  /* 0x000000186700720c */ /* 0x000fc400007a1270 */
[----:B------:R-:W-:Y:S02]  /*2340*/  ISETP.LT.AND P0, PT, R36, R24, P0 ;  /* 0x000000182400720c */ /* 0x000fe40000701270 */
[----:B------:R-:W-:Y:S02]  /*2350*/  PRMT R118, RZ, 0x7610, R118 ;  /* 0x00007610ff767816 */ /* 0x000fe40000000076 */
[----:B------:R-:W-:Y:S02]  /*2360*/  PRMT R80, RZ, 0x7610, R80 ;  /* 0x00007610ff507816 */ /* 0x000fe40000000050 */
[----:B------:R-:W-:Y:S02]  /*2370*/  PRMT R82, RZ, 0x7610, R82 ;  /* 0x00007610ff527816 */ /* 0x000fe40000000052 */
[----:B------:R-:W-:Y:S01]  /*2380*/  PRMT R84, RZ, 0x7610, R84 ;  /* 0x00007610ff547816 */ /* 0x000fe20000000054 */
[----:B------:R1:W5:Y:S01]  /*2390*/  @P6 LDG.E.U16 R118, desc[UR26][R4.64] ;  /* 0x0000001a04766981 */ /* 0x000362000c1e1500 */
[----:B------:R-:W-:-:S02]  /*23a0*/  PRMT R86, RZ, 0x7610, R86 ;  /* 0x00007610ff567816 */ /* 0x000fc40000000056 */
[----:B------:R-:W-:Y:S01]  /*23b0*/  PRMT R105, RZ, 0x7610, R105 ;  /* 0x00007610ff697816 */ /* 0x000fe20000000069 */
[----:B------:R-:W5:Y:S01]  /*23c0*/  @P2 LDG.E.U16 R80, desc[UR26][R64.64] ;  /* 0x0000001a40502981 */ /* 0x000f62000c1e1500 */
[----:B------:R-:W-:Y:S02]  /*23d0*/  PRMT R107, RZ, 0x7610, R107 ;  /* 0x00007610ff6b7816 */ /* 0x000fe4000000006b */
[----:B------:R-:W-:Y:S01]  /*23e0*/  PRMT R109, RZ, 0x7610, R109 ;  /* 0x00007610ff6d7816 */ /* 0x000fe2000000006d */
[----:B------:R-:W5:Y:S01]  /*23f0*/  @P3 LDG.E.U16 R82, desc[UR26][R66.64] ;  /* 0x0000001a42523981 */ /* 0x000f62000c1e1500 */
[----:B------:R-:W-:Y:S02]  /*2400*/  PRMT R111, RZ, 0x7610, R111 ;  /* 0x00007610ff6f7816 */ /* 0x000fe4000000006f */
[----:B------:R-:W-:Y:S01]  /*2410*/  PRMT R113, RZ, 0x7610, R113 ;  /* 0x00007610ff717816 */ /* 0x000fe20000000071 */
[----:B------:R-:W5:Y:S01]  /*2420*/  @P4 LDG.E.U16 R84, desc[UR26][R68.64] ;  /* 0x0000001a44544981 */ /* 0x000f62000c1e1500 */
        /* <DEDUP_REMOVED lines=15> */
[----:B------:R-:W-:-:S03]  /*2520*/  PRMT R102, RZ, 0x7610, R102 ;  /* 0x00007610ff667816 */ /* 0x000fc60000000066 */
[----:B------:R-:W5:Y:S04]  /*2530*/  @P0 LDG.E.U16 R113, desc[UR26][R44.64] ;  /* 0x0000001a2c710981 */ /* 0x000f68000c1e1500 */
        /* <DEDUP_REMOVED lines=10> */
[----:B------:R-:W5:Y:S01]  /*25e0*/  @P0 LDG.E.U16 R102, desc[UR26][R58.64] ;  /* 0x0000001a3a660981 */ /* 0x000f62000c1e1500 */
[----:B-1----:R-:W-:-:S02]  /*25f0*/  SHF.R.S32.HI R4, RZ, 0x6, R0 ;  /* 0x00000006ff047819 */ /* 0x002fc40000011400 */
[----:B------:R-:W-:Y:S02]  /*2600*/  SHF.R.S32.HI R6, RZ, 0x1f, R17 ;  /* 0x0000001fff067819 */ /* 0x000fe40000011411 */
[----:B------:R-:W-:Y:S01]  /*2610*/  SGXT R4, R4, 0x1 ;  /* 0x000000010404781a */ /* 0x000fe20000000200 */
[----:B------:R-:W-:Y:S01]  /*2620*/  IMAD.SHL.U32 R74, R0, 0x2, RZ ;  /* 0x00000002004a7824 */ /* 0x000fe200078e00ff */
[----:B------:R-:W-:Y:S02]  /*2630*/  SHF.L.U64.HI R17, R17, 0x1, R6 ;  /* 0x0000000111117819 */ /* 0x000fe40000010206 */
[----:B------:R-:W-:Y:S02]  /*2640*/  LOP3.LUT R5, R4, 0x90, RZ, 0xc0, !PT ;  /* 0x0000009004057812 */ /* 0x000fe400078ec0ff */
[----:B------:R-:W-:Y:S02]  /*2650*/  SHF.R.S32.HI R6, RZ, 0x1f, R125 ;  /* 0x0000001fff067819 */ /* 0x000fe4000001147d */
[----:B------:R-:W-:-:S02]  /*2660*/  LEA R12, P3, R125, R16, 0x1 ;  /* 0x000000107d0c7211 */ /* 0x000fc400078608ff */
[----:B------:R-:W-:Y:S02]  /*2670*/  LOP3.LUT R74, R5, 0x7e, R74, 0x78, !PT ;  /* 0x0000007e054a7812 */ /* 0x000fe400078e784a */
[----:B------:R-:W-:Y:S02]  /*2680*/  SHF.R.S32.HI R4, RZ, 0x1f, R123 ;  /* 0x0000001fff047819 */ /* 0x000fe4000001147b */
[-C--:B------:R-:W-:Y:S02]  /*2690*/  LEA R14, P2, R123, R16.reuse, 0x1 ;  /* 0x000000107b0e7211 */ /* 0x080fe400078408ff */
[----:B------:R-:W-:Y:S02]  /*26a0*/  LEA.HI.X R5, R125, R17, R6, 0x1, P3 ;  /* 0x000000117d057211 */ /* 0x000fe400018f0c06 */
[----:B------:R-:W-:Y:S02]  /*26b0*/  SHF.R.S32.HI R18, RZ, 0x1f, R11 ;  /* 0x0000001fff127819 */ /* 0x000fe4000001140b */
[----:B------:R-:W-:-:S02]  /*26c0*/  LEA R8, P3, R11, R16, 0x1 ;  /* 0x000000100b087211 */ /* 0x000fc400078608ff */
[----:B------:R-:W-:Y:S02]  /*26d0*/  ISETP.NE.U32.AND P0, PT, R10, RZ, PT ;  /* 0x000000ff0a00720c */ /* 0x000fe40003f05070 */
[----:B------:R-:W-:Y:S01]  /*26e0*/  LEA.HI.X R4, R123, R17, R4, 0x1, P2 ;  /* 0x000000117b047211 */ /* 0x000fe200010f0c04 */
[----:B------:R-:W-:-:S04]  /*26f0*/  @!UP1 UIADD3 UR4, UPT, UPT, -UR4, 0x100000, URZ ;  /* 0x0010000004049890 */ /* 0x000fc8000fffe1ff */
[----:B------:R-:W-:Y:S02]  /*2700*/  @!UP1 USHF.L.U32 UR5, UR4, 0xb, URZ ;  /* 0x0000000b04059899 */ /* 0x000fe400080006ff */
[----:B------:R-:W-:Y:S01]  /*2710*/  @!UP1 USHF.L.U32 UR4, UR4, 0x1, URZ ;  /* 0x0000000104049899 */ /* 0x000fe200080006ff */
[----:B------:R-:W-:Y:S02]  /*2720*/  SHF.R.S32.HI R6, RZ, 0x1f, R121 ;  /* 0x0000001fff067819 */ /* 0x000fe40000011479 */
[----:B------:R-:W-:Y:S02]  /*2730*/  LEA R10, P2, R121, R16, 0x1 ;  /* 0x00000010790a7211 */ /* 0x000fe400078408ff */
[----:B------:R-:W-:Y:S01]  /*2740*/  LEA.HI.X R9, R11, R17, R18, 0x1, P3 ;  /* 0x000000110b097211 */ /* 0x000fe200018f0c12 */
[----:B------:R-:W-:Y:S01]  /*2750*/  IMAD R18, R81, R72, RZ ;  /* 0x0000004851127224 */ /* 0x000fe200078e02ff */
[----:B------:R-:W-:Y:S02]  /*2760*/  SHF.R.S32.HI R106, RZ, 0x1f, R19 ;  /* 0x0000001fff6a7819 */ /* 0x000fe40000011413 */
[----:B------:R-:W-:-:S02]  /*2770*/  LEA R11, P3, R19, R16, 0x1 ;  /* 0x00000010130b7211 */ /* 0x000fc400078608ff */
[-C--:B------:R-:W-:Y:S01]  /*2780*/  LEA.HI.X R7, R121, R17.reuse, R6, 0x1, P2 ;  /* 0x0000001179077211 */ /* 0x080fe200010f0c06 */
[----:B------:R-:W-:Y:S01]  /*2790*/  IMAD R122, R93, R72, RZ ;  /* 0x000000485d7a7224 */ /* 0x000fe200078e02ff */
[----:B------:R-:W-:Y:S02]  /*27a0*/  SHF.R.S32.HI R104, RZ, 0x1f, R21 ;  /* 0x0000001fff687819 */ /* 0x000fe40000011415 */
[----:B------:R-:W-:Y:S02]  /*27b0*/  LEA R6, P2, R21, R16, 0x1 ;  /* 0x0000001015067211 */ /* 0x000fe400078408ff */
[-C--:B------:R-:W-:Y:S01]  /*27c0*/  LEA.HI.X R106, R19, R17.reuse, R106, 0x1, P3 ;  /* 0x00000011136a7211 */ /* 0x080fe200018f0c6a */
[----:B------:R-:W-:Y:S01]  /*27d0*/  IMAD.SHL.U32 R19, R18, 0x2, RZ ;  /* 0x0000000212137824 */ /* 0x000fe200078e00ff */
[----:B------:R-:W-:Y:S01]  /*27e0*/  VOTEU.ALL UP1, P1 ;  /* 0x0000000000ff7886 */ /* 0x000fe20000820000 */
[----:B------:R-:W-:Y:S01]  /*27f0*/  LEA.HI.X R104, R21, R17, R104, 0x1, P2 ;  /* 0x0000001115687211 */ /* 0x000fe200010f0c68 */
[----:B------:R-:W-:-:S02]  /*2800*/  IMAD.SHL.U32 R21, R122, 0x2, RZ ;  /* 0x000000027a157824 */ /* 0x000fc400078e00ff */
[--C-:B------:R-:W-:Y:S01]  /*2810*/  IADD3 R22, P4, P5, R19, UR16, R16.reuse ;  /* 0x0000001013167c10 */ /* 0x100fe2000fd9e010 */
[----:B------:R0:W1:Y:S01]  /*2820*/  @!UP1 SYNCS.EXCH.64 URZ, [UR13+0x4008], UR4 ;  /* 0x004008040dff95b2 */ /* 0x0000620008000100 */
[----:B------:R-:W-:Y:S01]  /*2830*/  IMAD R19, R95, R72, RZ ;  /* 0x000000485f137224 */ /* 0x000fe200078e02ff */
[----:B------:R-:W-:Y:S01]  /*2840*/  IADD3 R20, P2, P3, R21, UR16, R16 ;  /* 0x0000001015147c10 */ /* 0x000fe2000fb5e010 */
[----:B------:R-:W-:-:S04]  /*2850*/  IMAD.HI R18, R18, 0x2, RZ ;  /* 0x0000000212127827 */ /* 0x000fc800078e02ff */
[----:B------:R-:W-:Y:S02]  /*2860*/  IMAD.SHL.U32 R21, R19, 0x2, RZ ;  /* 0x0000000213157824 */ /* 0x000fe400078e00ff */
[----:B------:R-:W-:Y:S01]  /*2870*/  IMAD.HI R122, R122, 0x2, RZ ;  /* 0x000000027a7a7827 */ /* 0x000fe200078e02ff */
[----:B------:R-:W-:Y:S01]  /*2880*/  LOP3.LUT R123, R74, 0x60, RZ, 0x3c, !PT ;  /* 0x000000604a7b7812 */ /* 0x000fe200078e3cff */
[----:B--2---:R2:W-:Y:S04]  /*2890*/  STS.U16 [R74+UR13+0x800], R25 ;  /* 0x000800194a007988 */ /* 0x0045e8000800040d */
[----:B---3--:R3:W-:Y:S01]  /*28a0*/  STS.U16 [R74+UR13+0x400], R23 ;  /* 0x000400174a007988 */ /* 0x0087e2000800040d */
[----:B--2---:R-:W-:-:S04]  /*28b0*/  IMAD R25, R83, R72, RZ ;  /* 0x0000004853197224 */ /* 0x004fc800078e02ff */
[C---:B------:R-:W-:Y:S01]  /*28c0*/  IMAD.SHL.U32 R121, R25.reuse, 0x2, RZ ;  /* 0x0000000219797824 */ /* 0x040fe200078e00ff */
[--C-:B---3--:R-:W-:Y:S01]  /*28d0*/  IADD3.X R23, PT, PT, R18, UR17, R17.reuse, P4, P5 ;  /* 0x0000001112177c10 */ /* 0x108fe2000a7ea411 */
[----:B------:R-:W-:Y:S01]  /*28e0*/  IMAD.HI R124, R25, 0x2, RZ ;  /* 0x00000002197c7827 */ /* 0x000fe200078e02ff */
[--C-:B------:R-:W-:Y:S02]  /*28f0*/  IADD3 R18, P5, P4, R21, UR16, R16.reuse ;  /* 0x0000001015127c10 */ /* 0x100fe4000fcbe010 */
[----:B------:R-:W-:Y:S02]  /*2900*/  IADD3.X R21, PT, PT, R122, UR17, R17, P2, P3 ;  /* 0x000000117a157c10 */ /* 0x000fe400097e6411 */
[----:B------:R-:W-:Y:S02]  /*2910*/  IADD3 R16, P2, P3, R121, UR16, R16 ;  /* 0x0000001079107c10 */ /* 0x000fe4000fb5e010 */
[C---:B------:R-:W-:Y:S02]  /*2920*/  LOP3.LUT R25, R74.reuse, 0x20, RZ, 0x3c, !PT ;  /* 0x000000204a197812 */ /* 0x040fe400078e3cff */
[----:B------:R-:W-:Y:S01]  /*2930*/  LOP3.LUT R121, R74, 0x40, RZ, 0x3c, !PT ;  /* 0x000000404a797812 */ /* 0x000fe200078e3cff */
[----:B----4-:R2:W-:Y:S01]  /*2940*/  STS.U16 [R74+UR13+0xc00], R13 ;  /* 0x000c000d4a007988 */ /* 0x0105e2000800040d */
[----:B------:R-:W-:Y:S01]  /*2950*/  IMAD.HI R122, R19, 0x2, RZ ;  /* 0x00000002137a7827 */ /* 0x000fe200078e02ff */
[----:B------:R-:W-:-:S02]  /*2960*/  IADD3 R14, P6, PT, R14, UR16, RZ ;  /* 0x000000100e0e7c10 */ /* 0x000fc4000ffde0ff */
[----:B------:R-:W-:Y:S02]  /*2970*/  SHF.R.S32.HI R125, RZ, 0x1f, R76 ;  /* 0x0000001fff7d7819 */ /* 0x000fe4000001144c */
[--C-:B------:R-:W-:Y:S02]  /*2980*/  IADD3.X R19, PT, PT, R122, UR17, R17.reuse, P5, P4 ;  /* 0x000000117a137c10 */ /* 0x100fe4000afe8411 */
[----:B------:R-:W-:Y:S02]  /*2990*/  IADD3.X R17, PT, PT, R124, UR17, R17, P2, P3 ;  /* 0x000000117c117c10 */ /* 0x000fe400097e6411 */
[----:B------:R-:W-:Y:S02]  /*29a0*/  IADD3 R10, P4, PT, R10, UR16, RZ ;  /* 0x000000100a0a7c10 */ /* 0x000fe4000ff9e0ff */
[----:B------:R-:W-:Y:S02]  /*29b0*/  IADD3 R6, P2, PT, R6, UR16, RZ ;  /* 0x0000001006067c10 */ /* 0x000fe4000ff5e0ff */
[----:B------:R-:W-:-:S02]  /*29c0*/  LEA.HI R125, R125, R76, RZ, 0x5 ;  /* 0x0000004c7d7d7211 */ /* 0x000fc400078f28ff */
[----:B------:R-:W-:Y:S02]  /*29d0*/  IADD3 R12, P5, PT, R12, UR16, RZ ;  /* 0x000000100c0c7c10 */ /* 0x000fe4000ffbe0ff */
[----:B------:R-:W-:Y:S01]  /*29e0*/  IADD3 R8, P3, PT, R8, UR16, RZ ;  /* 0x0000001008087c10 */ /* 0x000fe2000ff7e0ff */
[----:B------:R-:W-:Y:S01]  /*29f0*/  UMOV UR6, URZ ;  /* 0x000000ff00067c82 */ /* 0x000fe20008000000 */
[----:B--2---:R-:W-:Y:S02]  /*2a00*/  IADD3.X R13, PT, PT, R5, UR17, RZ, P5, !PT ;  /* 0x00000011050d7c10 */ /* 0x004fe4000affe4ff */
[----:B------:R-:W-:Y:S01]  /*2a10*/  IADD3.X R9, PT, PT, R9, UR17, RZ, P3, !PT ;  /* 0x0000001109097c10 */ /* 0x000fe20009ffe4ff */
[----:B------:R-:W-:Y:S01]  /*2a20*/  IMAD.SHL.U32 R73, R73, 0x20, RZ ;  /* 0x0000002049497824 */ /* 0x000fe200078e00ff */
[----:B-----5:R2:W-:Y:S04]  /*2a30*/  STS.U16 [R74+UR13], R15 ;  /* 0x0000000f4a007988 */ /* 0x0205e8000800040d */
[----:B------:R-:W-:Y:S04]  /*2a40*/  STS.U16 [R25+UR13+0xd00], R110 ;  /* 0x000d006e19007988 */ /* 0x000fe8000800040d */
[----:B------:R-:W-:Y:S04]  /*2a50*/  STS.U16 [R25+UR13+0x500], R112 ;  /* 0x0005007019007988 */ /* 0x000fe8000800040d */
[----:B------:R-:W-:Y:S04]  /*2a60*/  STS.U16 [R25+UR13+0x900], R108 ;  /* 0x0009006c19007988 */ /* 0x000fe8000800040d */
[----:B------:R-:W-:Y:S04]  /*2a70*/  STS.U16 [R25+UR13+0x100], R120 ;  /* 0x0001007819007988 */ /* 0x000fe8000800040d */
[----:B------:R-:W-:Y:S04]  /*2a80*/  STS.U16 [R121+UR13+0x600], R114 ;  /* 0x0006007279007988 */ /* 0x000fe8000800040d */
[----:B------:R-:W-:Y:S04]  /*2a90*/  STS.U16 [R121+UR13+0xa00], R116 ;  /* 0x000a007479007988 */ /* 0x000fe8000800040d */
[----:B------:R-:W-:Y:S04]  /*2aa0*/  STS.U16 [R121+UR13+0xe00], R118 ;  /* 0x000e007679007988 */ /* 0x000fe8000800040d */
[----:B------:R-:W-:Y:S04]  /*2ab0*/  STS.U16 [R121+UR13+0x200], R80 ;  /* 0x0002005079007988 */ /* 0x000fe8000800040d */
[----:B------:R3:W-:Y:S04]  /*2ac0*/  STS.U16 [R123+UR13+0xb00], R78 ;  /* 0x000b004e7b007988 */ /* 0x0007e8000800040d */
[----:B------:R-:W-:Y:S04]  /*2ad0*/  STS.U16 [R123+UR13+0x300], R82 ;  /* 0x000300527b007988 */ /* 0x000fe8000800040d */
[----:B------:R-:W-:Y:S04]  /*2ae0*/  STS.U16 [R123+UR13+0x700], R84 ;  /* 0x000700547b007988 */ /* 0x000fe8000800040d */
[----:B------:R-:W-:Y:S04]  /*2af0*/  STS.U16 [R123+UR13+0xf00], R86 ;  /* 0x000f00567b007988 */ /* 0x000fe8000800040d */
[----:B------:R4:W-:Y:S04]  /*2b00*/  STS.U16 [R74+UR13+0x1000], R105 ;  /* 0x001000694a007988 */ /* 0x0009e8000800040d */
        /* <DEDUP_REMOVED lines=14> */
[----:B------:R0:W-:Y:S01]  /*2bf0*/  STS.U16 [R25+UR13+0x1f00], R102 ;  /* 0x001f006619007988 */ /* 0x0001e2000800040d */
[----:B-1----:R1:W-:Y:S06]  /*2c00*/  MEMBAR.ALL.CTA ;  /* 0x0000000000007992 */ /* 0x0023ec0000008000 */
[----:B-1----:R-:W1:Y:S01]  /*2c10*/  FENCE.VIEW.ASYNC.S ;  /* 0x00000000000073c6 */ /* 0x002e620000000000 */
[----:B--2---:R-:W-:Y:S01]  /*2c20*/  IADD3.X R15, PT, PT, R4, UR17, RZ, P6, !PT ;  /* 0x00000011040f7c10 */ /* 0x004fe2000b7fe4ff */
[----:B-1----:R-:W-:Y:S01]  /*2c30*/  BAR.SYNC.DEFER_BLOCKING 0x0 ;  /* 0x0000000000007b1d */ /* 0x002fe20000010000 */
[----:B------:R-:W-:-:S02]  /*2c40*/  IADD3 R4, P6, PT, R11, UR16, RZ ;  /* 0x000000100b047c10 */ /* 0x000fc4000ffde0ff */
[----:B------:R-:W-:Y:S02]  /*2c50*/  IADD3.X R11, PT, PT, R7, UR17, RZ, P4, !PT ;  /* 0x00000011070b7c10 */ /* 0x000fe4000a7fe4ff */
[----:B------:R-:W-:Y:S02]  /*2c60*/  IADD3.X R7, PT, PT, R104, UR17, RZ, P2, !PT ;  /* 0x0000001168077c10 */ /* 0x000fe400097fe4ff */
[----:B------:R-:W-:Y:S02]  /*2c70*/  ISETP.LT.OR P2, PT, R76, 0x20, P0 ;  /* 0x000000204c00780c */ /* 0x000fe40000741670 */
[----:B---3--:R-:W-:-:S04]  /*2c80*/  SHF.R.S32.HI R78, RZ, 0x5, R125 ;  /* 0x00000005ff4e7819 */ /* 0x008fc8000001147d */
[----:B------:R-:W-:Y:S01]  /*2c90*/  VIMNMX R78, PT, PT, R78, 0x1, !PT ;  /* 0x000000014e4e7848 */ /* 0x000fe20007fe0100 */
[----:B----4-:R-:W-:Y:S01]  /*2ca0*/  IMAD.SHL.U32 R105, R72, 0x20, RZ ;  /* 0x0000002048697824 */ /* 0x010fe200078e00ff */
[----:B------:R-:W-:-:S03]  /*2cb0*/  IADD3.X R5, PT, PT, R106, UR17, RZ, P6, !PT ;  /* 0x000000116a057c10 */ /* 0x000fc6000b7fe4ff */
[----:B------:R-:W-:-:S05]  /*2cc0*/  VIADD R72, R78, 0xffffffff ;  /* 0xffffffff4e487836 */ /* 0x000fca0000000000 */
[----:B------:R-:W-:Y:S01]  /*2cd0*/  ISETP.NE.U32.AND P3, PT, R72, RZ, PT ;  /* 0x000000ff4800720c */ /* 0x000fe20003f65070 */
[----:B0-----:R-:W-:-:S12]  /*2ce0*/  @P2 BRA `(.L_x_6) ;  /* 0x0000000000682947 */ /* 0x001fd80003800000 */
[----:B------:R-:W-:Y:S02]  /*2cf0*/  UIADD3 UR4, UPT, UPT, UR13, 0x1000, URZ ;  /* 0x000010000d047890 */ /* 0x000fe4000fffe0ff */
[----:B------:R-:W-:Y:S02]  /*2d00*/  USHF.R.U32.HI UR8, URZ, 0x4, UR13 ;  /* 0x00000004ff087899 */ /* 0x000fe4000801160d */
[----:B------:R-:W-:Y:S02]  /*2d10*/  USHF.R.U32.HI UR4, URZ, 0x4, UR4 ;  /* 0x00000004ff047899 */ /* 0x000fe40008011604 */
[----:B------:R-:W-:Y:S02]  /*2d20*/  USGXT.U32 UR8, UR8, 0xe ;  /* 0x0000000e0808789a */ /* 0x000fe40008000000 */
[----:B------:R-:W-:Y:S01]  /*2d30*/  USGXT.U32 UR10, UR4, 0xe ;  /* 0x0000000e040a789a */ /* 0x000fe20008000000 */
[----:B------:R-:W-:Y:S01]  /*2d40*/  UMOV UR16, 0x80 ;  /* 0x0000008000107882 */ /* 0x000fe20000000000 */
[----:B------:R-:W-:Y:S01]  /*2d50*/  UMOV UR17, 0x40004040 ;  /* 0x4000404000117882 */ /* 0x000fe20000000000 */
[----:B------:R-:W-:Y:S01]  /*2d60*/  UMOV UR18, 0xfffffffe ;  /* 0xfffffffe00127882 */ /* 0x000fe20000000000 */
[----:B------:R-:W-:Y:S01]  /*2d70*/  UMOV UR19, 0x7fffbfdf ;  /* 0x7fffbfdf00137882 */ /* 0x000fe20000000000 */
[----:B------:R-:W-:Y:S01]  /*2d80*/  UMOV UR9, URZ ;  /* 0x000000ff00097c82 */ /* 0x000fe20008000000 */
[----:B------:R-:W-:Y:S01]  /*2d90*/  UMOV UR11, URZ ;  /* 0x000000ff000b7c82 */ /* 0x000fe20008000000 */
[----:B------:R-:W-:-:S02]  /*2da0*/  UIADD3.64 UR16, UPT, UPT, UR8, UR16, URZ ;  /* 0x0000001008107297 */ /* 0x000fc4000fffe0ff */
[----:B------:R-:W-:Y:S01]  /*2db0*/  UIADD3.64 UR18, UPT, UPT, UR10, -UR18, URZ ;  /* 0x800000120a127297 */ /* 0x000fe2000fffe0ff */
[----:B------:R-:W-:Y:S01]  /*2dc0*/  UMOV UR20, 0x0 ;  /* 0x0000000000147882 */ /* 0x000fe20000000000 */
[----:B------:R-:W-:Y:S01]  /*2dd0*/  UMOV UR21, 0x4108010 ;  /* 0x0410801000157882 */ /* 0x000fe20000000000 */
[----:B------:R-:W-:Y:S01]  /*2de0*/  UMOV UR4, UR7 ;  /* 0x0000000700047c82 */ /* 0x000fe20008000000 */
[----:B------:R-:W-:Y:S01]  /*2df0*/  UMOV UR5, URZ ;  /* 0x000000ff00057c82 */ /* 0x000fe20008000000 */
[----:B------:R-:W-:Y:S01]  /*2e00*/  UMOV UR9, 0x40004040 ;  /* 0x4000404000097882 */ /* 0x000fe20000000000 */
[----:B------:R-:W-:Y:S01]  /*2e10*/  UMOV UR11, 0x80004020 ;  /* 0x80004020000b7882 */ /* 0x000fe20000000000 */
[----:B------:R-:W-:Y:S01]  /*2e20*/  UMOV UR22, 0x0 ;  /* 0x0000000000167882 */ /* 0x000fe20000000000 */
[----:B------:R-:W-:Y:S01]  /*2e30*/  UMOV UR23, 0x4108010 ;  /* 0x0410801000177882 */ /* 0x000fe20000000000 */
[----:B------:R-:W-:Y:S01]  /*2e40*/  UMOV UR4, UR4 ;  /* 0x0000000400047c82 */ /* 0x000fe20008000000 */
[----:B------:R0:W-:Y:S01]  /*2e50*/  UTCHMMA gdesc[UR8], gdesc[UR10], tmem[UR12], tmem[UR20], idesc[UR21], !UPT ;  /* 0x00ff140a080075ea */ /* 0x0001e2000f80000c */
[----:B------:R0:W-:Y:S01]  /*2e60*/  UTCHMMA gdesc[UR16], gdesc[UR18], tmem[UR12], tmem[UR22], idesc[UR23], UPT ;  /* 0x00ff1612100075ea */ /* 0x0001e2000b80000c */
[----:B------:R0:W-:Y:S01]  /*2e70*/  UTCBAR [UR4], URZ ;  /* 0x000000ff040073e9 */ /* 0x0001e200080000ff */
[----:B------:R-:W-:Y:S01]  /*2e80*/  NOP ;  /* 0x0000000000007918 */ /* 0x000fe20000000000 */
.L_x_6:
[----:B------:R-:W-:Y:S05]  /*2e90*/  @!P3 BRA `(.L_x_7) ;  /* 0x0000000c001cb947 */ /* 0x000fea0003800000 */
[----:B0-----:R-:W-:Y:S01]  /*2ea0*/  UIADD3 UR4, UPT, UPT, UR13, 0x2000, URZ ;  /* 0x000020000d047890 */ /* 0x001fe2000fffe0ff */
[----:B------:R-:W-:Y:S01]  /*2eb0*/  VIADD R24, R24, 0xffffffe0 ;  /* 0xffffffe018187836 */ /* 0x000fe20000000000 */
        /* <DEDUP_REMOVED lines=14> */
[----:B------:R-:W-:-:S10]  /*2fa0*/  UMOV UR4, URZ ;  /* 0x000000ff00047c82 */ /* 0x000fd40008000000 */
.L_x_10:
[----:B------:R-:W-:Y:S01]  /*2fb0*/  USHF.L.U32 UR6, UR6, 0x1f, URZ ;  /* 0x0000001f06067899 */ /* 0x000fe200080006ff */
[----:B------:R-:W-:Y:S01]  /*2fc0*/  IMAD.WIDE R20, R105, 0x2, R20 ;  /* 0x0000000269147825 */ /* 0x000fe200078e0214 */
[-C--:B------:R-:W-:Y:S02]  /*2fd0*/  ISETP.GE.AND P5, PT, R37, R24.reuse, PT ;  /* 0x000000182500720c */ /* 0x080fe40003fa6270 */
[-C--:B------:R-:W-:Y:S01]  /*2fe0*/  ISETP.GE.AND P4, PT, R89, R24.reuse, PT ;  /* 0x000000185900720c */ /* 0x080fe20003f86270 */
[----:B------:R-:W-:Y:S01]  /*2ff0*/  IMAD.WIDE R8, R105, 0x2, R8 ;  /* 0x0000000269087825 */ /* 0x000fe200078e0208 */
[-C--:B------:R-:W-:Y:S02]  /*3000*/  ISETP.GE.AND P3, PT, R91, R24.reuse, PT ;  /* 0x000000185b00720c */ /* 0x080fe40003f66270 */
[----:B------:R-:W-:Y:S01]  /*3010*/  ISETP.GE.AND P2, PT, R93, R24, PT ;  /* 0x000000185d00720c */ /* 0x000fe20003f46270 */
[----:B0-----:R-:W-:Y:S01]  /*3020*/  IMAD.U32 R78, RZ, RZ, UR6 ;  /* 0x00000006ff4e7e24 */ /* 0x001fe2000f8e00ff */
[----:B------:R-:W-:Y:S01]  /*3030*/  PRMT R107, RZ, 0x7610, R107 ;  /* 0x00007610ff6b7816 */ /* 0x000fe2000000006b */
[C---:B------:R-:W-:Y:S01]  /*3040*/  IMAD.WIDE R14, R105.reuse, 0x2, R14 ;  /* 0x00000002690e7825 */ /* 0x040fe200078e020e */
[----:B------:R-:W-:Y:S01]  /*3050*/  PRMT R109, RZ, 0x7610, R109 ;  /* 0x00007610ff6d7816 */ /* 0x000fe2000000006d */
[----:B------:R-:W0:Y:S01]  /*3060*/  SYNCS.PHASECHK.TRANS64.TRYWAIT P6, [UR15], R78 ;  /* 0x0000004eff0075a7 */ /* 0x000e2200080c110f */
[----:B------:R-:W-:Y:S01]  /*3070*/  PRMT R111, RZ, 0x7610, R111 ;  /* 0x00007610ff6f7816 */ /* 0x000fe2000000006f */
[----:B------:R-:W-:Y:S01]  /*3080*/  IMAD.WIDE R60, R105, 0x2, R60 ;  /* 0x00000002693c7825 */ /* 0x000fe200078e023c */
[----:B------:R-:W-:Y:S01]  /*3090*/  PRMT R113, RZ, 0x7610, R113 ;  /* 0x00007610ff717816 */ /* 0x000fe20000000071 */
[----:B0-----:R-:W-:Y:S06]  /*30a0*/  @!P6 BRA `(.L_x_8) ;  /* 0x0000001c0074e947 */ /* 0x001fec0003800000 */
.L_x_16:
[----:B------:R-:W2:Y:S04]  /*30b0*/  @!P5 LDG.E.U16 R107, desc[UR26][R60.64] ;  /* 0x0000001a3c6bd981 */ /* 0x000ea8000c1e1500 */
[----:B------:R-:W3:Y:S04]  /*30c0*/  @!P4 LDG.E.U16 R109, desc[UR26][R14.64] ;  /* 0x0000001a0e6dc981 */ /* 0x000ee8000c1e1500 */
[----:B------:R-:W4:Y:S04]  /*30d0*/  @!P3 LDG.E.U16 R111, desc[UR26][R8.64] ;  /* 0x0000001a086fb981 */ /* 0x000f28000c1e1500 */
[----:B------:R-:W5:Y:S01]  /*30e0*/  @!P2 LDG.E.U16 R113, desc[UR26][R20.64] ;  /* 0x0000001a1471a981 */ /* 0x000f62000c1e1500 */
[-C--:B------:R-:W-:Y:S01]  /*30f0*/  ISETP.GE.AND P2, PT, R79, R24.reuse, PT ;  /* 0x000000184f00720c */ /* 0x080fe20003f46270 */
[----:B------:R-:W-:Y:S01]  /*3100*/  IMAD.WIDE R12, R105, 0x2, R12 ;  /* 0x00000002690c7825 */ /* 0x000fe200078e020c */
[----:B------:R-:W-:-:S02]  /*3110*/  ISETP.GE.AND P3, PT, R77, R24, PT ;  /* 0x000000184d00720c */ /* 0x000fc40003f66270 */
[-C--:B------:R-:W-:Y:S01]  /*3120*/  ISETP.GE.AND P4, PT, R75, R24.reuse, PT ;  /* 0x000000184b00720c */ /* 0x080fe20003f86270 */
[----:B------:R-:W-:Y:S01]  /*3130*/  IMAD.WIDE R62, R105, 0x2, R62 ;  /* 0x00000002693e7825 */ /* 0x000fe200078e023e */
[-C--:B------:R-:W-:Y:S02]  /*3140*/  ISETP.GE.AND P5, PT, R97, R24.reuse, PT ;  /* 0x000000186100720c */ /* 0x080fe40003fa6270 */
[----:B------:R-:W-:Y:S01]  /*3150*/  PRMT R78, RZ, 0x7610, R78 ;  /* 0x00007610ff4e7816 */ /* 0x000fe2000000004e */
[C---:B------:R-:W-:Y:S01]  /*3160*/  IMAD.WIDE R66, R105.reuse, 0x2, R66 ;  /* 0x0000000269427825 */ /* 0x040fe200078e0242 */
[----:B------:R-:W-:Y:S02]  /*3170*/  PRMT R80, RZ, 0x7610, R80 ;  /* 0x00007610ff507816 */ /* 0x000fe40000000050 */
[----:B------:R-:W-:Y:S01]  /*3180*/  PRMT R82, RZ, 0x7610, R82 ;  /* 0x00007610ff527816 */ /* 0x000fe20000000052 */
[----:B------:R-:W-:Y:S01]  /*3190*/  IMAD.WIDE R64, R105, 0x2, R64 ;  /* 0x0000000269407825 */ /* 0x000fe200078e0240 */
[----:B------:R-:W-:Y:S01]  /*31a0*/  PRMT R84, RZ, 0x7610, R84 ;  /* 0x00007610ff547816 */ /* 0x000fe20000000054 */
[----:B------:R-:W5:Y:S01]  /*31b0*/  @!P2 LDG.E.U16 R78, desc[UR26][R62.64] ;  /* 0x0000001a3e4ea981 */ /* 0x000f62000c1e1500 */
[----:B------:R-:W-:Y:S01]  /*31c0*/  ISETP.GE.AND P2, PT, R87, R24, PT ;  /* 0x000000185700720c */ /* 0x000fe20003f46270 */
[----:B------:R-:W-:-:S02]  /*31d0*/  IMAD.WIDE R4, R105, 0x2, R4 ;  /* 0x0000000269047825 */ /* 0x000fc400078e0204 */
[----:B------:R-:W5:Y:S01]  /*31e0*/  @!P3 LDG.E.U16 R80, desc[UR26][R64.64] ;  /* 0x0000001a4050b981 */ /* 0x000f62000c1e1500 */
[-C--:B------:R-:W-:Y:S01]  /*31f0*/  ISETP.GE.AND P3, PT, R101, R24.reuse, PT ;  /* 0x000000186500720c */ /* 0x080fe20003f66270 */
[----:B------:R-:W-:Y:S02]  /*3200*/  IMAD.WIDE R10, R105, 0x2, R10 ;  /* 0x00000002690a7825 */ /* 0x000fe400078e020a */
[----:B------:R-:W5:Y:S01]  /*3210*/  @!P4 LDG.E.U16 R82, desc[UR26][R66.64] ;  /* 0x0000001a4252c981 */ /* 0x000f62000c1e1500 */
[----:B------:R-:W-:-:S03]  /*3220*/  ISETP.GE.AND P4, PT, R99, R24, PT ;  /* 0x000000186300720c */ /* 0x000fc60003f86270 */
[----:B------:R-:W5:Y:S01]  /*3230*/  @!P5 LDG.E.U16 R84, desc[UR26][R12.64] ;  /* 0x0000001a0c54d981 */ /* 0x000f62000c1e1500 */
[-C--:B------:R-:W-:Y:S01]  /*3240*/  ISETP.GE.AND P5, PT, R85, R24.reuse, PT ;  /* 0x000000185500720c */ /* 0x080fe20003fa6270 */
[C---:B------:R-:W-:Y:S01]  /*3250*/  IMAD.WIDE R6, R105.reuse, 0x2, R6 ;  /* 0x0000000269067825 */ /* 0x040fe200078e0206 */
[----:B------:R-:W-:Y:S02]  /*3260*/  PRMT R86, RZ, 0x7610, R86 ;  /* 0x00007610ff567816 */ /* 0x000fe40000000056 */
[----:B------:R-:W-:Y:S01]  /*3270*/  PRMT R88, RZ, 0x7610, R88 ;  /* 0x00007610ff587816 */ /* 0x000fe20000000058 */
[----:B------:R-:W-:Y:S01]  /*3280*/  IMAD.WIDE R68, R105, 0x2, R68 ;  /* 0x0000000269447825 */ /* 0x000fe200078e0244 */
[----:B------:R-:W-:Y:S02]  /*3290*/  PRMT R90, RZ, 0x7610, R90 ;  /* 0x00007610ff5a7816 */ /* 0x000fe4000000005a */
[----:B------:R-:W-:Y:S01]  /*32a0*/  PRMT R92, RZ, 0x7610, R92 ;  /* 0x00007610ff5c7816 */ /* 0x000fe2000000005c */
[----:B------:R-:W5:Y:S01]  /*32b0*/  @!P2 LDG.E.U16 R86, desc[UR26][R10.64] ;  /* 0x0000001a0a56a981 */ /* 0x000f62000c1e1500 */
[----:B------:R-:W-:-:S03]  /*32c0*/  ISETP.GE.AND P2, PT, R81, R24, PT ;  /* 0x000000185100720c */ /* 0x000fc60003f46270 */
[----:B------:R-:W5:Y:S01]  /*32d0*/  @!P3 LDG.E.U16 R88, desc[UR26][R68.64] ;  /* 0x0000001a4458b981 */ /* 0x000f62000c1e1500 */
[----:B------:R-:W-:-:S03]  /*32e0*/  ISETP.GE.AND P3, PT, R95, R24, PT ;  /* 0x000000185f00720c */ /* 0x000fc60003f66270 */
[----:B------:R-:W5:Y:S01]  /*32f0*/  @!P4 LDG.E.U16 R90, desc[UR26][R6.64] ;  /* 0x0000001a065ac981 */ /* 0x000f62000c1e1500 */
[----:B------:R-:W-:-:S03]  /*3300*/  ISETP.GE.AND P4, PT, R83, R24, PT ;  /* 0x000000185300720c */ /* 0x000fc60003f86270 */
[----:B------:R-:W5:Y:S01]  /*3310*/  @!P5 LDG.E.U16 R92, desc[UR26][R4.64] ;  /* 0x0000001a045cd981 */ /* 0x000f62000c1e1500 */
[----:B------:R-:W-:Y:S01]  /*3320*/  ISETP.GE.AND P5, PT, R103, R24, PT ;  /* 0x000000186700720c */ /* 0x000fe20003fa6270 */
[C---:B------:R-:W-:Y:S01]  /*3330*/  IMAD.WIDE R70, R105.reuse, 0x2, R70 ;  /* 0x0000000269467825 */ /* 0x040fe200078e0246 */
[----:B------:R-:W-:Y:S02]  /*3340*/  PRMT R94, RZ, 0x7610, R94 ;  /* 0x00007610ff5e7816 */ /* 0x000fe4000000005e */
[----:B------:R-:W-:Y:S01]  /*3350*/  PRMT R96, RZ, 0x7610, R96 ;  /* 0x00007610ff607816 */ /* 0x000fe20000000060 */
[C---:B------:R-:W-:Y:S01]  /*3360*/  IMAD.WIDE R16, R105.reuse, 0x2, R16 ;  /* 0x0000000269107825 */ /* 0x040fe200078e0210 */
[----:B------:R-:W-:Y:S02]  /*3370*/  PRMT R98, RZ, 0x7610, R98 ;  /* 0x00007610ff627816 */ /* 0x000fe40000000062 */
[----:B------:R-:W-:Y:S01]  /*3380*/  PRMT R100, RZ, 0x7610, R100 ;  /* 0x00007610ff647816 */ /* 0x000fe20000000064 */
[----:B------:R-:W-:-:S03]  /*3390*/  IMAD.WIDE R18, R105, 0x2, R18 ;  /* 0x0000000269127825 */ /* 0x000fc600078e0212 */
[----:B------:R-:W5:Y:S01]  /*33a0*/  @!P4 LDG.E.U16 R98, desc[UR26][R16.64] ;  /* 0x0000001a1062c981 */ /* 0x000f62000c1e1500 */
[----:B------:R-:W-:-:S03]  /*33b0*/  IMAD.WIDE R22, R105, 0x2, R22 ;  /* 0x0000000269167825 */ /* 0x000fc600078e0216 */
[----:B------:R-:W5:Y:S04]  /*33c0*/  @!P3 LDG.E.U16 R96, desc[UR26][R18.64] ;  /* 0x0000001a1260b981 */ /* 0x000f68000c1e1500 */
[----:B------:R-:W5:Y:S04]  /*33d0*/  @!P2 LDG.E.U16 R94, desc[UR26][R22.64] ;  /* 0x0000001a165ea981 */ /* 0x000f68000c1e1500 */
[----:B------:R-:W5:Y:S01]  /*33e0*/  @!P5 LDG.E.U16 R100, desc[UR26][R70.64] ;  /* 0x0000001a4664d981 */ /* 0x000f62000c1e1500 */
[----:B------:R-:W-:Y:S01]  /*33f0*/  BAR.SYNC.DEFER_BLOCKING 0x0 ;  /* 0x0000000000007b1d */ /* 0x000fe20000010000 */
[----:B------:R-:W-:Y:S01]  /*3400*/  ISETP.GE.AND P2, PT, R36, R24, PT ;  /* 0x000000182400720c */ /* 0x000fe20003f46270 */
[----:B------:R-:W-:Y:S01]  /*3410*/  IMAD.WIDE R56, R73, 0x2, R56 ;  /* 0x0000000249387825 */ /* 0x000fe200078e0238 */
[----:B------:R-:W-:-:S02]  /*3420*/  PRMT R115, RZ, 0x7610, R115 ;  /* 0x00007610ff737816 */ /* 0x000fc40000000073 */
[----:B------:R-:W-:Y:S01]  /*3430*/  PRMT R117, RZ, 0x7610, R117 ;  /* 0x00007610ff757816 */ /* 0x000fe20000000075 */
[C---:B------:R-:W-:Y:S01]  /*3440*/  IMAD.WIDE R52, R73.reuse, 0x2, R52 ;  /* 0x0000000249347825 */ /* 0x040fe200078e0234 */
[----:B------:R-:W-:Y:S02]  /*3450*/  PRMT R119, RZ, 0x7610, R119 ;  /* 0x00007610ff777816 */ /* 0x000fe40000000077 */
[----:B------:R-:W-:Y:S01]  /*3460*/  PRMT R125, RZ, 0x7610, R125 ;  /* 0x00007610ff7d7816 */ /* 0x000fe2000000007d */
[C---:B------:R-:W-:Y:S01]  /*3470*/  IMAD.WIDE R48, R73.reuse, 0x2, R48 ;  /* 0x0000000249307825 */ /* 0x040fe200078e0230 */
[----:B------:R-:W-:Y:S02]  /*3480*/  PRMT R102, RZ, 0x7610, R102 ;  /* 0x00007610ff667816 */ /* 0x000fe40000000066 */
[----:B------:R-:W-:Y:S01]  /*3490*/  PRMT R104, RZ, 0x7610, R104 ;  /* 0x00007610ff687816 */ /* 0x000fe20000000068 */
[----:B------:R-:W-:Y:S01]  /*34a0*/  IMAD.WIDE R44, R73, 0x2, R44 ;  /* 0x00000002492c7825 */ /* 0x000fe200078e022c */
[----:B------:R-:W-:-:S02]  /*34b0*/  PRMT R106, RZ, 0x7610, R106 ;  /* 0x00007610ff6a7816 */ /* 0x000fc4000000006a */
[----:B------:R-:W-:Y:S01]  /*34c0*/  PRMT R108, RZ, 0x7610, R108 ;  /* 0x00007610ff6c7816 */ /* 0x000fe2000000006c */
[C---:B------:R-:W-:Y:S01]  /*34d0*/  IMAD.WIDE R40, R73.reuse, 0x2, R40 ;  /* 0x0000000249287825 */ /* 0x040fe200078e0228 */
[----:B------:R-:W-:Y:S02]  /*34e0*/  PRMT R110, RZ, 0x7610, R110 ;  /* 0x00007610ff6e7816 */ /* 0x000fe4000000006e */
[----:B------:R-:W-:Y:S01]  /*34f0*/  PRMT R112, RZ, 0x7610, R112 ;  /* 0x00007610ff707816 */ /* 0x000fe20000000070 */
[C---:B------:R-:W-:Y:S01]  /*3500*/  IMAD.WIDE R34, R73.reuse, 0x2, R34 ;  /* 0x0000000249227825 */ /* 0x040fe200078e0222 */
[----:B------:R-:W-:Y:S01]  /*3510*/  PRMT R114, RZ, 0x7610, R114 ;  /* 0x00007610ff727816 */ /* 0x000fe20000000072 */
[----:B------:R-:W5:Y:S01]  /*3520*/  @!P2 LDG.E.U16 R115, desc[UR26][R44.64] ;  /* 0x0000001a2c73a981 */ /* 0x000f62000c1e1500 */
[----:B------:R-:W-:Y:S01]  /*3530*/  PRMT R116, RZ, 0x7610, R116 ;  /* 0x00007610ff747816 */ /* 0x000fe20000000074 */
[C---:B------:R-:W-:Y:S02]  /*3540*/  IMAD.WIDE R30, R73.reuse, 0x2, R30 ;  /* 0x00000002491e7825 */ /* 0x040fe400078e021e */
[----:B------:R-:W5:Y:S02]  /*3550*/  @!P2 LDG.E.U16 R117, desc[UR26][R48.64] ;  /* 0x0000001a3075a981 */ /* 0x000f64000c1e1500 */
[----:B------:R-:W-:-:S02]  /*3560*/  IMAD.WIDE R26, R73, 0x2, R26 ;  /* 0x00000002491a7825 */ /* 0x000fc400078e021a */
[----:B------:R-:W5:Y:S02]  /*3570*/  @!P2 LDG.E.U16 R119, desc[UR26][R52.64] ;  /* 0x0000001a3477a981 */ /* 0x000f64000c1e1500 */
[C---:B------:R-:W-:Y:S02]  /*3580*/  IMAD.WIDE R54, R73.reuse, 0x2, R54 ;  /* 0x0000000249367825 */ /* 0x040fe400078e0236 */
[----:B------:R-:W5:Y:S02]  /*3590*/  @!P2 LDG.E.U16 R125, desc[UR26][R56.64] ;  /* 0x0000001a387da981 */ /* 0x000f64000c1e1500 */
        /* <DEDUP_REMOVED lines=12> */
[----:B------:R-:W-:Y:S02]  /*3660*/  IMAD.WIDE R58, R73, 0x2, R58 ;  /* 0x00000002493a7825 */ /* 0x000fe400078e023a */
[----:B------:R-:W5:Y:S04]  /*3670*/  @!P2 LDG.E.U16 R102, desc[UR26][R28.64] ;  /* 0x0000001a1c66a981 */ /* 0x000f68000c1e1500 */
[----:B------:R-:W5:Y:S04]  /*3680*/  @!P2 LDG.E.U16 R116, desc[UR26][R58.64] ;  /* 0x0000001a3a74a981 */ /* 0x000f68000c1e1500 */
[----:B--2---:R0:W-:Y:S04]  /*3690*/  STS.U16 [R74+UR13+0x2000], R107 ;  /* 0x0020006b4a007988 */ /* 0x0041e8000800040d */
[----:B---3--:R1:W-:Y:S04]  /*36a0*/  STS.U16 [R74+UR13+0x2400], R109 ;  /* 0x0024006d4a007988 */ /* 0x0083e8000800040d */
[----:B----4-:R2:W-:Y:S01]  /*36b0*/  STS.U16 [R74+UR13+0x2800], R111 ;  /* 0x0028006f4a007988 */ /* 0x0105e2000800040d */
[----:B0-----:R-:W-:-:S03]  /*36c0*/  PRMT R107, RZ, 0x7610, R107 ;  /* 0x00007610ff6b7816 */ /* 0x001fc6000000006b */
[----:B-----5:R0:W-:Y:S01]  /*36d0*/  STS.U16 [R74+UR13+0x2c00], R113 ;  /* 0x002c00714a007988 */ /* 0x0201e2000800040d */
[----:B-1----:R-:W-:-:S03]  /*36e0*/  PRMT R109, RZ, 0x7610, R109 ;  /* 0x00007610ff6d7816 */ /* 0x002fc6000000006d */
[----:B------:R-:W3:Y:S01]  /*36f0*/  @!P2 LDG.E.U16 R107, desc[UR26][R26.64] ;  /* 0x0000001a1a6ba981 */ /* 0x000ee2000c1e1500 */
[----:B--2---:R-:W-:-:S03]  /*3700*/  PRMT R111, RZ, 0x7610, R111 ;  /* 0x00007610ff6f7816 */ /* 0x004fc6000000006f */
[----:B------:R-:W2:Y:S01]  /*3710*/  @!P2 LDG.E.U16 R109, desc[UR26][R30.64] ;  /* 0x0000001a1e6da981 */ /* 0x000ea2000c1e1500 */
[----:B0-----:R-:W-:-:S03]  /*3720*/  PRMT R113, RZ, 0x7610, R113 ;  /* 0x00007610ff717816 */ /* 0x001fc60000000071 */
[----:B------:R-:W4:Y:S04]  /*3730*/  @!P2 LDG.E.U16 R111, desc[UR26][R34.64] ;  /* 0x0000001a226fa981 */ /* 0x000f28000c1e1500 */
[----:B------:R-:W5:Y:S04]  /*3740*/  @!P2 LDG.E.U16 R113, desc[UR26][R40.64] ;  /* 0x0000001a2871a981 */ /* 0x000f68000c1e1500 */
        /* <DEDUP_REMOVED lines=16> */
[----:B------:R-:W-:-:S04]  /*3850*/  ULEA UR15, UR5, UR13, 0x3 ;  /* 0x0000000d050f7291 */ /* 0x000fc8000f8e18ff */
[----:B------:R-:W-:Y:S01]  /*3860*/  UIADD3 UR15, UPT, UPT, UR15, 0x4000, URZ ;  /* 0x000040000f0f7890 */ /* 0x000fe2000fffe0ff */
[----:B---3--:R0:W-:Y:S04]  /*3870*/  STS.U16 [R74+UR13+0x3000], R107 ;  /* 0x0030006b4a007988 */ /* 0x0081e8000800040d */
[----:B--2---:R0:W-:Y:S04]  /*3880*/  STS.U16 [R74+UR13+0x3200], R109 ;  /* 0x0032006d4a007988 */ /* 0x0041e8000800040d */
[----:B----4-:R0:W-:Y:S04]  /*3890*/  STS.U16 [R74+UR13+0x3400], R111 ;  /* 0x0034006f4a007988 */ /* 0x0101e8000800040d */
[----:B-----5:R0:W-:Y:S04]  /*38a0*/  STS.U16 [R74+UR13+0x3600], R113 ;  /* 0x003600714a007988 */ /* 0x0201e8000800040d */
        /* <DEDUP_REMOVED lines=8> */
[----:B------:R1:W-:Y:S06]  /*3930*/  MEMBAR.ALL.CTA ;  /* 0x0000000000007992 */ /* 0x0003ec0000008000 */
[----:B-1----:R-:W1:Y:S02]  /*3940*/  FENCE.VIEW.ASYNC.S ;  /* 0x00000000000073c6 */ /* 0x002e640000000000 */
[----:B-1----:R-:W-:Y:S06]  /*3950*/  BAR.SYNC.DEFER_BLOCKING 0x0 ;  /* 0x0000000000007b1d */ /* 0x002fec0000010000 */
[----:B------:R-:W-:Y:S05]  /*3960*/  @P0 BRA `(.L_x_9) ;  /* 0x00000000003c0947 */ /* 0x000fea0003800000 */
[----:B------:R-:W-:Y:S01]  /*3970*/  UMOV UR20, UR8 ;  /* 0x0000000800147c82 */ /* 0x000fe20008000000 */
[----:B------:R-:W-:Y:S01]  /*3980*/  UMOV UR21, 0x40004040 ;  /* 0x4000404000157882 */ /* 0x000fe20000000000 */
[----:B------:R-:W-:Y:S01]  /*3990*/  UMOV UR22, UR10 ;  /* 0x0000000a00167c82 */ /* 0x000fe20008000000 */
[----:B------:R-:W-:Y:S01]  /*39a0*/  UMOV UR23, 0x80004020 ;  /* 0x8000402000177882 */ /* 0x000fe20000000000 */
[----:B------:R-:W-:Y:S01]  /*39b0*/  UMOV UR24, 0x0 ;  /* 0x0000000000187882 */ /* 0x000fe20000000000 */
[----:B------:R-:W-:Y:S01]  /*39c0*/  UMOV UR25, 0x4108010 ;  /* 0x0410801000197882 */ /* 0x000fe20000000000 */
[----:B------:R-:W-:Y:S01]  /*39d0*/  UMOV UR6, UR15 ;  /* 0x0000000f00067c82 */ /* 0x000fe20008000000 */
[----:B------:R-:W-:Y:S01]  /*39e0*/  UMOV UR7, URZ ;  /* 0x000000ff00077c82 */ /* 0x000fe20008000000 */
[----:B------:R-:W-:Y:S01]  /*39f0*/  UMOV UR28, 0x0 ;  /* 0x00000000001c7882 */ /* 0x000fe20000000000 */
[----:B------:R-:W-:Y:S01]  /*3a00*/  UMOV UR29, 0x4108010 ;  /* 0x04108010001d7882 */ /* 0x000fe20000000000 */
[----:B------:R1:W-:Y:S01]  /*3a10*/  UTCHMMA gdesc[UR20], gdesc[UR22], tmem[UR12], tmem[UR24], idesc[UR25], UPT ;  /* 0x00ff1816140075ea */ /* 0x0003e2000b80000c */
[----:B------:R-:W-:Y:S01]  /*3a20*/  UMOV UR6, UR6 ;  /* 0x0000000600067c82 */ /* 0x000fe20008000000 */
[----:B------:R1:W-:Y:S01]  /*3a30*/  UTCHMMA gdesc[UR16], gdesc[UR18], tmem[UR12], tmem[UR28], idesc[UR29], UPT ;  /* 0x00ff1c12100075ea */ /* 0x0003e2000b80000c */
[----:B------:R1:W-:Y:S01]  /*3a40*/  UTCBAR [UR6], URZ ;  /* 0x000000ff060073e9 */ /* 0x0003e200080000ff */
[----:B------:R-:W-:-:S02]  /*3a50*/  NOP ;  /* 0x0000000000007918 */ /* 0x000fc40000000000 */
.L_x_9:
[----:B------:R-:W-:Y:S01]  /*3a60*/  UIADD3 UR5, UPT, UPT, UR5, 0x1, URZ ;  /* 0x0000000105057890 */ /* 0x000fe2000fffe0ff */
[----:B------:R-:W-:Y:S02]  /*3a70*/  VIADD R72, R72, 0xffffffff ;  /* 0xffffffff48487836 */ /* 0x000fe40000000000 */
[----:B------:R-:W-:Y:S01]  /*3a80*/  VIADD R24, R24, 0xffffffe0 ;  /* 0xffffffe018187836 */ /* 0x000fe20000000000 */
[----:B------:R-:W-:Y:S02]  /*3a90*/  UISETP.GT.AND UP1, UPT, UR5, 0x1, UPT ;  /* 0x000000010500788c */ /* 0x000fe4000bf24270 */
[----:B------:R-:W-:Y:S02]  /*3aa0*/  ISETP.NE.U32.AND P2, PT, R72, RZ, PT ;  /* 0x000000ff4800720c */ /* 0x000fe40003f45070 */
[----:B-1----:R-:W-:Y:S02]  /*3ab0*/  USEL UR6, URZ, 0x1, !UP1 ;  /* 0x00000001ff067887 */ /* 0x002fe4000c800000 */
[----:B------:R-:W-:-:S02]  /*3ac0*/  USEL UR5, UR5, URZ, !UP1 ;  /* 0x000000ff05057287 */ /* 0x000fc4000c800000 */
[----:B------:R-:W-:-:S03]  /*3ad0*/  ULOP3.LUT UR7, UR4, UR6, URZ, 0x3c, !UPT ;  /* 0x0000000604077292 */ /* 0x000fc6000f8e3cff */
[----:B------:R-:W-:-:S04]  /*3ae0*/  UMOV UR6, UR4 ;  /* 0x0000000400067c82 */ /* 0x000fc80008000000 */
[----:B------:R-:W-:Y:S01]  /*3af0*/  UMOV UR4, UR7 ;  /* 0x0000000700047c82 */ /* 0x000fe20008000000 */
[----:B------:R-:W-:Y:S05]  /*3b00*/  @P2 BRA `(.L_x_10) ;  /* 0xfffffff400282947 */ /* 0x000fea000383ffff */
.L_x_7:
[----:B------:R-:W1:Y:S01]  /*3b10*/  S2R R38, SR_CgaCtaId ;  /* 0x0000000000267919 */ /* 0x000e620000008800 */
[----:B------:R-:W-:-:S13]  /*3b20*/  ISETP.GE.AND P0, PT, R76, 0x20, PT ;  /* 0x000000204c00780c */ /* 0x000fda0003f06270 */
[----:B------:R-:W-:Y:S05]  /*3b30*/  @!P0 BRA `(.L_x_11) ;  /* 0x0000000000108947 */ /* 0x000fea0003800000 */
[----:B------:R-:W-:-:S06]  /*3b40*/  USHF.L.U32 UR6, UR6, 0x1f, URZ ;  /* 0x0000001f06067899 */ /* 0x000fcc00080006ff */
[----:B------:R-:W-:-:S04]  /*3b50*/  IMAD.U32 R4, RZ, RZ, UR6 ;  /* 0x00000006ff047e24 */ /* 0x000fc8000f8e00ff */
[----:B------:R-:W2:Y:S02]  /*3b60*/  SYNCS.PHASECHK.TRANS64.TRYWAIT P0, [UR15], R4 ;  /* 0x00000004ff0075a7 */ /* 0x000ea4000800110f */
[----:B--2---:R-:W-:Y:S05]  /*3b70*/  @!P0 BRA `(.L_x_12) ;  /* 0x0000001000cc8947 */ /* 0x004fea0003800000 */
.L_x_11:
[----:B------:R-:W-:Y:S01]  /*3b80*/  BAR.SYNC.DEFER_BLOCKING 0x0 ;  /* 0x0000000000007b1d */ /* 0x000fe20000010000 */
[C---:B------:R-:W-:Y:S02]  /*3b90*/  IMAD.SHL.U32 R36, R0.reuse, 0x80, RZ ;  /* 0x0000008000247824 */ /* 0x040fe400078e00ff */
[C---:B------:R-:W-:Y:S02]  /*3ba0*/  IMAD.SHL.U32 R40, R0.reuse, 0x10, RZ ;  /* 0x0000001000287824 */ /* 0x040fe400078e00ff */
[----:B------:R-:W-:Y:S01]  /*3bb0*/  IMAD.SHL.U32 R0, R0, 0x8, RZ ;  /* 0x0000000800007824 */ /* 0x000fe200078e00ff */
[----:B------:R-:W-:Y:S01]  /*3bc0*/  LOP3.LUT R39, R36, 0x800, RZ, 0xc0, !PT ;  /* 0x0000080024277812 */ /* 0x000fe200078ec0ff */
[----:B0-----:R-:W0:Y:S01]  /*3bd0*/  LDCU.128 UR8, c[0x0][0x390] ;  /* 0x00007200ff0877ac */ /* 0x001e220008000c00 */
[----:B------:R-:W-:Y:S01]  /*3be0*/  LOP3.LUT R36, R40, 0xf0, RZ, 0xc0, !PT ;  /* 0x000000f028247812 */ /* 0x000fe200078ec0ff */
[----:B-1----:R-:W-:Y:S01]  /*3bf0*/  IMAD.SHL.U32 R38, R38, 0x40, RZ ;  /* 0x0000004026267824 */ /* 0x002fe200078e00ff */
[----:B------:R-:W-:Y:S01]  /*3c00*/  LOP3.LUT R0, R0, 0x300, RZ, 0xc0, !PT ;  /* 0x0000030000007812 */ /* 0x000fe200078ec0ff */
[----:B------:R-:W1:Y:S01]  /*3c10*/  LDCU UR4, c[0x0][0x3b4] ;  /* 0x00007680ff0477ac */ /* 0x000e620008000800 */
[----:B------:R-:W-:-:S02]  /*3c20*/  IADD3 R39, PT, PT, R36, UR13, R39 ;  /* 0x0000000d24277c10 */ /* 0x000fc4000fffe027 */
[----:B------:R-:W-:-:S03]  /*3c30*/  LOP3.LUT R37, R37, 0xc0, R38, 0xf8, !PT ;  /* 0x000000c025257812 */ /* 0x000fc600078ef826 */
[----:B------:R-:W-:Y:S01]  /*3c40*/  IMAD.IADD R44, R0, 0x1, R39 ;  /* 0x00000001002c7824 */ /* 0x000fe200078e0227 */
[----:B------:R-:W-:-:S04]  /*3c50*/  LOP3.LUT R2, R37, R2, RZ, 0xfc, !PT ;  /* 0x0000000225027212 */ /* 0x000fc800078efcff */
[----:B------:R-:W-:Y:S01]  /*3c60*/  LOP3.LUT R0, R2, 0x2, RZ, 0xfc, !PT ;  /* 0x0000000202007812 */ /* 0x000fe200078efcff */
[----:B------:R-:W2:Y:S02]  /*3c70*/  @!P1 SYNCS.CCTL.IV [UR13+0x4000] ;  /* 0x00400000ff0099b1 */ /* 0x000ea4000800000d */
[----:B--2---:R-:W-:Y:S01]  /*3c80*/  BAR.SYNC.DEFER_BLOCKING 0x0 ;  /* 0x0000000000007b1d */ /* 0x004fe20000010000 */
[C---:B0-----:R-:W-:Y:S01]  /*3c90*/  ISETP.GE.AND P0, PT, R3.reuse, UR10, PT ;  /* 0x0000000a03007c0c */ /* 0x041fe2000bf06270 */
[----:B-1----:R-:W-:-:S03]  /*3ca0*/  IMAD R3, R3, UR4, RZ ;  /* 0x0000000403037c24 */ /* 0x002fc6000f8e02ff */
[----:B------:R-:W-:Y:S02]  /*3cb0*/  ISETP.LT.AND P5, PT, R0, UR11, !P0 ;  /* 0x0000000b00007c0c */ /* 0x000fe4000c7a1270 */
[C---:B------:R-:W-:Y:S01]  /*3cc0*/  LOP3.LUT R0, R2.reuse, 0x8, RZ, 0xfc, !PT ;  /* 0x0000000802007812 */ /* 0x040fe200078efcff */
[----:B------:R-:W-:Y:S01]  /*3cd0*/  LDTM.16dp32bit_t0_t15.x32 R4, tmem[UR14] ;  /* 0x0000000e000479ee */ /* 0x000fe20008a80000 */
[----:B------:R-:W0:Y:S01]  /*3ce0*/  LDTM.16dp32bit_t16_t31.x32 R4, tmem[UR14+0x20] ;  /* 0x0000200e000479ee */ /* 0x000e220008aa0000 */
[----:B------:R-:W-:Y:S02]  /*3cf0*/  ISETP.LT.AND P6, PT, R2, UR11, !P0 ;  /* 0x0000000b02007c0c */ /* 0x000fe4000c7c1270 */
[----:B------:R-:W-:Y:S01]  /*3d00*/  ISETP.LT.AND P2, PT, R0, UR11, !P0 ;  /* 0x0000000b00007c0c */ /* 0x000fe2000c741270 */
[----:B------:R-:W1:Y:S01]  /*3d10*/  @!P1 SYNCS.CCTL.IV [UR13+0x4008] ;  /* 0x00400800ff0099b1 */ /* 0x000e62000800000d */
[----:B------:R-:W-:Y:S01]  /*3d20*/  NOP ;  /* 0x0000000000007918 */ /* 0x000fe20000000000 */
[----:B------:R-:W-:-:S04]  /*3d30*/  LEA R0, P1, R3, UR8, 0x1 ;  /* 0x0000000803007c11 */ /* 0x000fc8000f8208ff */
[----:B------:R-:W-:Y:S02]  /*3d40*/  LEA.HI.X.SX32 R3, R3, UR9, 0x1, P1 ;  /* 0x0000000903037c11 */ /* 0x000fe400088f0eff */
[----:B0-----:R-:W-:Y:S02]  /*3d50*/  F2FP.F16.F32.PACK_AB R39, R19, R17 ;  /* 0x000000111327723e */ /* 0x001fe400000000ff */
[----:B------:R-:W0:Y:S01]  /*3d60*/  LDC R17, c[0x0][0x3b8] ;  /* 0x0000ee00ff117b82 */ /* 0x000e220000000800 */
[----:B------:R-:W-:Y:S02]  /*3d70*/  F2FP.F16.F32.PACK_AB R4, R6, R4 ;  /* 0x000000040604723e */ /* 0x000fe400000000ff */
[----:B------:R-:W-:Y:S02]  /*3d80*/  F2FP.F16.F32.PACK_AB R36, R7, R5 ;  /* 0x000000050724723e */ /* 0x000fe400000000ff */
[----:B------:R-:W-:Y:S02]  /*3d90*/  F2FP.F16.F32.PACK_AB R5, R10, R8 ;  /* 0x000000080a05723e */ /* 0x000fe400000000ff */
[----:B------:R-:W-:-:S02]  /*3da0*/  F2FP.F16.F32.PACK_AB R37, R11, R9 ;  /* 0x000000090b25723e */ /* 0x000fc400000000ff */
[----:B------:R-:W-:Y:S02]  /*3db0*/  F2FP.F16.F32.PACK_AB R6, R14, R12 ;  /* 0x0000000c0e06723e */ /* 0x000fe400000000ff */
[----:B------:R-:W-:Y:S02]  /*3dc0*/  F2FP.F16.F32.PACK_AB R38, R15, R13 ;  /* 0x0000000d0f26723e */ /* 0x000fe400000000ff */
[----:B------:R-:W-:Y:S02]  /*3dd0*/  F2FP.F16.F32.PACK_AB R7, R18, R16 ;  /* 0x000000101207723e */ /* 0x000fe400000000ff */
[C---:B------:R-:W-:Y:S01]  /*3de0*/  LOP3.LUT R12, R2.reuse, 0x6, RZ, 0xfc, !PT ;  /* 0x00000006020c7812 */ /* 0x040fe200078efcff */
[----:B-1----:R1:W-:Y:S01]  /*3df0*/  STS.128 [R44+0x400], R36 ;  /* 0x000400242c007388 */ /* 0x0023e20000000c00 */
[----:B------:R-:W-:Y:S02]  /*3e00*/  LOP3.LUT R13, R2, 0x4, RZ, 0xfc, !PT ;  /* 0x00000004020d7812 */ /* 0x000fe400078efcff */
[----:B------:R-:W-:Y:S01]  /*3e10*/  ISETP.LT.AND P3, PT, R12, UR11, !P0 ;  /* 0x0000000b0c007c0c */ /* 0x000fe2000c761270 */
[----:B------:R0:W-:Y:S01]  /*3e20*/  STS.128 [R44], R4 ;  /* 0x000000042c007388 */ /* 0x0001e20000000c00 */
[----:B------:R-:W-:-:S02]  /*3e30*/  ISETP.LT.AND P4, PT, R13, UR11, !P0 ;  /* 0x0000000b0d007c0c */ /* 0x000fc4000c781270 */
[----:B------:R-:W-:Y:S01]  /*3e40*/  LOP3.LUT R16, R40, 0x7f0, RZ, 0xc0, !PT ;  /* 0x000007f028107812 */ /* 0x000fe200078ec0ff */
[----:B------:R-:W-:Y:S01]  /*3e50*/  BAR.SYNC.DEFER_BLOCKING 0x0 ;  /* 0x0000000000007b1d */ /* 0x000fe20000010000 */
[----:B------:R-:W-:Y:S02]  /*3e60*/  F2FP.F16.F32.PACK_AB R40, R23, R21 ;  /* 0x000000151728723e */ /* 0x000fe400000000ff */
[----:B------:R-:W-:Y:S02]  /*3e70*/  F2FP.F16.F32.PACK_AB R41, R27, R25 ;  /* 0x000000191b29723e */ /* 0x000fe400000000ff */
[----:B------:R-:W-:Y:S02]  /*3e80*/  F2FP.F16.F32.PACK_AB R42, R31, R29 ;  /* 0x0000001d1f2a723e */ /* 0x000fe400000000ff */
[----:B------:R-:W-:Y:S02]  /*3e90*/  F2FP.F16.F32.PACK_AB R43, R35, R33 ;  /* 0x00000021232b723e */ /* 0x000fe400000000ff */
[----:B-1----:R-:W-:-:S02]  /*3ea0*/  F2FP.F16.F32.PACK_AB R36, R22, R20 ;  /* 0x000000141624723e */ /* 0x002fc400000000ff */
[----:B------:R-:W-:Y:S01]  /*3eb0*/  F2FP.F16.F32.PACK_AB R37, R26, R24 ;  /* 0x000000181a25723e */ /* 0x000fe200000000ff */
[----:B0-----:R-:W-:Y:S01]  /*3ec0*/  IMAD R4, R2, R17, RZ ;  /* 0x0000001102047224 */ /* 0x001fe200078e02ff */
[----:B------:R-:W-:Y:S02]  /*3ed0*/  F2FP.F16.F32.PACK_AB R38, R30, R28 ;  /* 0x0000001c1e26723e */ /* 0x000fe400000000ff */
[----:B------:R-:W-:Y:S01]  /*3ee0*/  F2FP.F16.F32.PACK_AB R39, R34, R32 ;  /* 0x000000202227723e */ /* 0x000fe200000000ff */
[C---:B------:R-:W-:Y:S01]  /*3ef0*/  IMAD R18, R17.reuse, 0x2, R4 ;  /* 0x0000000211127824 */ /* 0x040fe200078e0204 */
[----:B------:R-:W-:Y:S02]  /*3f00*/  LEA R12, P1, R4, R0, 0x1 ;  /* 0x00000000040c7211 */ /* 0x000fe400078208ff */
[----:B------:R-:W-:Y:S01]  /*3f10*/  LOP3.LUT R21, R2, 0xc, RZ, 0xfc, !PT ;  /* 0x0000000c02157812 */ /* 0x000fe200078efcff */
[----:B------:R-:W-:Y:S01]  /*3f20*/  IMAD R20, R17, 0x2, R18 ;  /* 0x0000000211147824 */ /* 0x000fe200078e0212 */
[----:B------:R-:W-:-:S02]  /*3f30*/  LEA.HI.X.SX32 R13, R4, R3, 0x1, P1 ;  /* 0x00000003040d7211 */ /* 0x000fc400008f0eff */
[-C--:B------:R-:W-:Y:S01]  /*3f40*/  LEA R14, P1, R18, R0.reuse, 0x1 ;  /* 0x00000000120e7211 */ /* 0x080fe200078208ff */
[----:B------:R-:W0:Y:S01]  /*3f50*/  LDS.128 R8, [R16+UR13] ;  /* 0x0000000d10087984 */ /* 0x000e220008000c00 */
[----:B------:R-:W-:Y:S01]  /*3f60*/  LOP3.LUT R4, R2, 0xa, RZ, 0xfc, !PT ;  /* 0x0000000a02047812 */ /* 0x000fe200078efcff */
[C---:B------:R-:W-:Y:S01]  /*3f70*/  IMAD R22, R17.reuse, 0x2, R20 ;  /* 0x0000000211167824 */ /* 0x040fe200078e0214 */
[----:B------:R-:W-:Y:S02]  /*3f80*/  LEA.HI.X.SX32 R15, R18, R3, 0x1, P1 ;  /* 0x00000003120f7211 */ /* 0x000fe400008f0eff */
[----:B------:R-:W-:Y:S01]  /*3f90*/  ISETP.LT.AND P1, PT, R4, UR11, !P0 ;  /* 0x0000000b04007c0c */ /* 0x000fe2000c721270 */
[C---:B------:R-:W-:Y:S01]  /*3fa0*/  IMAD R24, R17.reuse, 0x2, R22 ;  /* 0x0000000211187824 */ /* 0x040fe200078e0216 */
[----:B------:R-:W-:Y:S01]  /*3fb0*/  LDS.128 R4, [R16+UR13+0x800] ;  /* 0x0008000d10047984 */ /* 0x000fe20008000c00 */
[----:B------:R-:W-:Y:S02]  /*3fc0*/  LOP3.LUT R25, R2, 0x14, RZ, 0xfc, !PT ;  /* 0x0000001402197812 */ /* 0x000fe400078efcff */
[----:B------:R-:W-:Y:S01]  /*3fd0*/  IMAD R26, R17, 0x2, R24 ;  /* 0x00000002111a7824 */ /* 0x000fe200078e0218 */
[----:B------:R-:W-:Y:S06]  /*3fe0*/  BAR.SYNC.DEFER_BLOCKING 0x0 ;  /* 0x0000000000007b1d */ /* 0x000fec0000010000 */
[----:B------:R-:W-:Y:S04]  /*3ff0*/  STS.128 [R44], R36 ;  /* 0x000000242c007388 */ /* 0x000fe80000000c00 */
[----:B------:R-:W-:Y:S01]  /*4000*/  STS.128 [R44+0x400], R40 ;  /* 0x000400282c007388 */ /* 0x000fe20000000c00 */
[----:B0-----:R-:W-:Y:S01]  /*4010*/  PRMT R19, R8, 0x7632, R19 ;  /* 0x0000763208137816 */ /* 0x001fe20000000013 */
[----:B------:R-:W-:Y:S06]  /*4020*/  BAR.SYNC.DEFER_BLOCKING 0x0 ;  /* 0x0000000000007b1d */ /* 0x000fec0000010000 */
[----:B------:R0:W-:Y:S01]  /*4030*/  @P6 STG.E.U16 desc[UR26][R12.64], R8 ;  /* 0x000000080c006986 */ /* 0x0001e2000c10151a */
[----:B------:R-:W-:-:S03]  /*4040*/  LEA R18, P6, R20, R0, 0x1 ;  /* 0x0000000014127211 */ /* 0x000fc600078c08ff */
[----:B------:R1:W-:Y:S01]  /*4050*/  @P5 STG.E.U16 desc[UR26][R14.64], R19 ;  /* 0x000000130e005986 */ /* 0x0003e2000c10151a */
[----:B------:R-:W-:Y:S02]  /*4060*/  ISETP.LT.AND P5, PT, R21, UR11, !P0 ;  /* 0x0000000b15007c0c */ /* 0x000fe4000c7a1270 */
[C---:B------:R-:W-:Y:S01]  /*4070*/  LOP3.LUT R21, R2.reuse, 0xe, RZ, 0xfc, !PT ;  /* 0x0000000e02157812 */ /* 0x040fe200078efcff */
[----:B------:R-:W2:Y:S01]  /*4080*/  LDS.128 R12, [R16+UR13] ;  /* 0x0000000d100c7984 */ /* 0x000ea20008000c00 */
[----:B0-----:R-:W-:Y:S02]  /*4090*/  LOP3.LUT R8, R2, 0x10, RZ, 0xfc, !PT ;  /* 0x0000001002087812 */ /* 0x001fe400078efcff */
[----:B-1----:R-:W-:Y:S02]  /*40a0*/  LEA.HI.X.SX32 R19, R20, R3, 0x1, P6 ;  /* 0x0000000314137211 */ /* 0x002fe400030f0eff */
[----:B------:R-:W-:-:S03]  /*40b0*/  LEA R20, P6, R22, R0, 0x1 ;  /* 0x0000000016147211 */ /* 0x000fc600078c08ff */
[----:B------:R0:W-:Y:S01]  /*40c0*/  @P4 STG.E.U16 desc[UR26][R18.64], R9 ;  /* 0x0000000912004986 */ /* 0x0001e2000c10151a */
[----:B------:R-:W-:Y:S02]  /*40d0*/  ISETP.LT.AND P4, PT, R21, UR11, !P0 ;  /* 0x0000000b15007c0c */ /* 0x000fe4000c781270 */
[----:B------:R-:W-:Y:S02]  /*40e0*/  LEA.HI.X.SX32 R21, R22, R3, 0x1, P6 ;  /* 0x0000000316157211 */ /* 0x000fe400030f0eff */
[----:B------:R-:W-:-:S04]  /*40f0*/  LEA R22, P6, R24, R0, 0x1 ;  /* 0x0000000018167211 */ /* 0x000fc800078c08ff */
[----:B------:R-:W-:Y:S01]  /*4100*/  LEA.HI.X.SX32 R23, R24, R3, 0x1, P6 ;  /* 0x0000000318177211 */ /* 0x000fe200030f0eff */
[----:B------:R-:W-:Y:S01]  /*4110*/  IMAD R24, R17, 0x2, R26 ;  /* 0x0000000211187824 */ /* 0x000fe200078e021a */
[----:B0-----:R-:W-:Y:S02]  /*4120*/  PRMT R19, R9, 0x7632, R19 ;  /* 0x0000763209137816 */ /* 0x001fe40000000013 */
[----:B------:R-:W-:-:S03]  /*4130*/  LOP3.LUT R18, R2, 0x12, RZ, 0xfc, !PT ;  /* 0x0000001202127812 */ /* 0x000fc600078efcff */
[----:B------:R0:W-:Y:S01]  /*4140*/  @P3 STG.E.U16 desc[UR26][R20.64], R19 ;  /* 0x0000001314003986 */ /* 0x0001e2000c10151a */
[----:B------:R-:W-:Y:S02]  /*4150*/  ISETP.LT.AND P3, PT, R8, UR11, !P0 ;  /* 0x0000000b08007c0c */ /* 0x000fe4000c761270 */
[-C--:B------:R-:W-:Y:S01]  /*4160*/  LEA R8, P6, R26, R0.reuse, 0x1 ;  /* 0x000000001a087211 */ /* 0x080fe200078c08ff */
[----:B------:R1:W-:Y:S01]  /*4170*/  @P2 STG.E.U16 desc[UR26][R22.64], R10 ;  /* 0x0000000a16002986 */ /* 0x0003e2000c10151a */
[----:B------:R-:W-:Y:S02]  /*4180*/  ISETP.LT.AND P2, PT, R18, UR11, !P0 ;  /* 0x0000000b12007c0c */ /* 0x000fe4000c741270 */
[----:B------:R-:W-:Y:S01]  /*4190*/  LEA.HI.X.SX32 R9, R26, R3, 0x1, P6 ;  /* 0x000000031a097211 */ /* 0x000fe200030f0eff */
[----:B------:R-:W-:Y:S01]  /*41a0*/  IMAD R26, R17, 0x2, R24 ;  /* 0x00000002111a7824 */ /* 0x000fe200078e0218 */
[----:B------:R-:W-:Y:S02]  /*41b0*/  LEA R18, P6, R24, R0, 0x1 ;  /* 0x0000000018127211 */ /* 0x000fe400078c08ff */
[----:B0-----:R-:W-:-:S02]  /*41c0*/  LOP3.LUT R21, R2, 0x16, RZ, 0xfc, !PT ;  /* 0x0000001602157812 */ /* 0x001fc400078efcff */
[----:B------:R-:W-:Y:S02]  /*41d0*/  LEA.HI.X.SX32 R19, R24, R3, 0x1, P6 ;  /* 0x0000000318137211 */ /* 0x000fe400030f0eff */
[----:B-1----:R-:W-:Y:S01]  /*41e0*/  PRMT R23, R10, 0x7632, R23 ;  /* 0x000076320a177816 */ /* 0x002fe20000000017 */
[----:B------:R-:W-:Y:S01]  /*41f0*/  IMAD R10, R17, 0x2, R26 ;  /* 0x00000002110a7824 */ /* 0x000fe200078e021a */
[----:B------:R-:W-:-:S03]  /*4200*/  LEA R20, P6, R26, R0, 0x1 ;  /* 0x000000001a147211 */ /* 0x000fc600078c08ff */
[----:B------:R0:W-:Y:S01]  /*4210*/  @P1 STG.E.U16 desc[UR26][R8.64], R23 ;  /* 0x0000001708001986 */ /* 0x0001e2000c10151a */
[----:B------:R-:W-:Y:S01]  /*4220*/  IMAD R24, R17, 0x2, R10 ;  /* 0x0000000211187824 */ /* 0x000fe200078e020a */
[----:B------:R-:W-:Y:S02]  /*4230*/  ISETP.LT.AND P1, PT, R25, UR11, !P0 ;  /* 0x0000000b19007c0c */ /* 0x000fe4000c721270 */
[----:B------:R1:W-:Y:S01]  /*4240*/  @P5 STG.E.U16 desc[UR26][R18.64], R11 ;  /* 0x0000000b12005986 */ /* 0x0003e2000c10151a */
[----:B------:R-:W-:Y:S02]  /*4250*/  ISETP.LT.AND P5, PT, R21, UR11, !P0 ;  /* 0x0000000b15007c0c */ /* 0x000fe4000c7a1270 */
[----:B------:R-:W-:Y:S02]  /*4260*/  LEA.HI.X.SX32 R21, R26, R3, 0x1, P6 ;  /* 0x000000031a157211 */ /* 0x000fe400030f0eff */
[----:B------:R-:W-:Y:S02]  /*4270*/  LEA R22, P6, R10, R0, 0x1 ;  /* 0x000000000a167211 */ /* 0x000fe400078c08ff */
[----:B0-----:R-:W-:-:S02]  /*4280*/  PRMT R9, R11, 0x7632, R9 ;  /* 0x000076320b097816 */ /* 0x001fc40000000009 */
[----:B------:R-:W-:Y:S02]  /*4290*/  LOP3.LUT R8, R2, 0x18, RZ, 0xfc, !PT ;  /* 0x0000001802087812 */ /* 0x000fe400078efcff */
[----:B------:R-:W-:Y:S01]  /*42a0*/  LEA.HI.X.SX32 R23, R10, R3, 0x1, P6 ;  /* 0x000000030a177211 */ /* 0x000fe200030f0eff */
[----:B------:R0:W-:Y:S01]  /*42b0*/  @P4 STG.E.U16 desc[UR26][R20.64], R9 ;  /* 0x0000000914004986 */ /* 0x0001e2000c10151a */
[----:B------:R-:W-:Y:S01]  /*42c0*/  ISETP.LT.AND P4, PT, R8, UR11, !P0 ;  /* 0x0000000b08007c0c */ /* 0x000fe2000c781270 */
[----:B-1----:R-:W-:Y:S01]  /*42d0*/  IMAD R18, R17, 0x2, R24 ;  /* 0x0000000211127824 */ /* 0x002fe200078e0218 */
[----:B------:R-:W-:Y:S01]  /*42e0*/  LEA R8, P6, R24, R0, 0x1 ;  /* 0x0000000018087211 */ /* 0x000fe200078c08ff */
[----:B--2---:R1:W-:Y:S01]  /*42f0*/  @P3 STG.E.U16 desc[UR26][R22.64], R12 ;  /* 0x0000000c16003986 */ /* 0x0043e2000c10151a */
[----:B------:R-:W-:Y:S02]  /*4300*/  LOP3.LUT R10, R2, 0x1a, RZ, 0xfc, !PT ;  /* 0x0000001a020a7812 */ /* 0x000fe400078efcff */
[----:B------:R-:W-:-:S02]  /*4310*/  PRMT R11, R12, 0x7632, R11 ;  /* 0x000076320c0b7816 */ /* 0x000fc4000000000b */
[----:B------:R-:W-:Y:S02]  /*4320*/  ISETP.LT.AND P3, PT, R10, UR11, !P0 ;  /* 0x0000000b0a007c0c */ /* 0x000fe4000c761270 */
[----:B------:R-:W-:Y:S01]  /*4330*/  LOP3.LUT R19, R2, 0x1c, RZ, 0xfc, !PT ;  /* 0x0000001c02137812 */ /* 0x000fe200078efcff */
[C---:B0-----:R-:W-:Y:S01]  /*4340*/  IMAD R20, R17.reuse, 0x2, R18 ;  /* 0x0000000211147824 */ /* 0x041fe200078e0212 */
[----:B------:R-:W-:Y:S02]  /*4350*/  LEA.HI.X.SX32 R9, R24, R3, 0x1, P6 ;  /* 0x0000000318097211 */ /* 0x000fe400030f0eff */
[----:B------:R-:W-:Y:S01]  /*4360*/  LEA R10, P6, R18, R0, 0x1 ;  /* 0x00000000120a7211 */ /* 0x000fe200078c08ff */
[----:B-1----:R-:W-:Y:S02]  /*4370*/  IMAD R12, R17, 0x2, R20 ;  /* 0x00000002110c7824 */ /* 0x002fe400078e0214 */
[----:B------:R0:W-:Y:S01]  /*4380*/  @P2 STG.E.U16 desc[UR26][R8.64], R11 ;  /* 0x0000000b08002986 */ /* 0x0001e2000c10151a */
[----:B------:R-:W-:Y:S01]  /*4390*/  ISETP.LT.AND P2, PT, R19, UR11, !P0 ;  /* 0x0000000b13007c0c */ /* 0x000fe2000c741270 */
[----:B------:R-:W-:Y:S01]  /*43a0*/  IMAD R22, R17, 0x2, R12 ;  /* 0x0000000211167824 */ /* 0x000fe200078e020c */
[----:B------:R-:W-:-:S02]  /*43b0*/  LOP3.LUT R19, R2, 0x1e, RZ, 0xfc, !PT ;  /* 0x0000001e02137812 */ /* 0x000fc400078efcff */
[-C--:B0-----:R-:W-:Y:S02]  /*43c0*/  LEA.HI.X.SX32 R11, R18, R3.reuse, 0x1, P6 ;  /* 0x00000003120b7211 */ /* 0x081fe400030f0eff */
[CC--:B------:R-:W-:Y:S02]  /*43d0*/  LEA R18, P6, R20.reuse, R0.reuse, 0x1 ;  /* 0x0000000014127211 */ /* 0x0c0fe400078c08ff */
[----:B------:R-:W-:Y:S01]  /*43e0*/  PRMT R9, R13, 0x7632, R9 ;  /* 0x000076320d097816 */ /* 0x000fe20000000009 */
[----:B------:R0:W-:Y:S01]  /*43f0*/  @P1 STG.E.U16 desc[UR26][R10.64], R13 ;  /* 0x0000000d0a001986 */ /* 0x0001e2000c10151a */
[----:B------:R-:W-:Y:S02]  /*4400*/  ISETP.LT.AND P1, PT, R19, UR11, !P0 ;  /* 0x0000000b13007c0c */ /* 0x000fe4000c721270 */
[----:B------:R-:W-:Y:S02]  /*4410*/  LEA.HI.X.SX32 R19, R20, R3, 0x1, P6 ;  /* 0x0000000314137211 */ /* 0x000fe400030f0eff */
[----:B------:R-:W-:-:S02]  /*4420*/  LEA R20, P6, R12, R0, 0x1 ;  /* 0x000000000c147211 */ /* 0x000fc400078c08ff */
[----:B------:R-:W-:Y:S01]  /*4430*/  LOP3.LUT R8, R2, 0x20, RZ, 0xfc, !PT ;  /* 0x0000002002087812 */ /* 0x000fe200078efcff */
[----:B------:R1:W-:Y:S01]  /*4440*/  @P5 STG.E.U16 desc[UR26][R18.64], R9 ;  /* 0x0000000912005986 */ /* 0x0003e2000c10151a */
[----:B------:R-:W-:Y:S01]  /*4450*/  LEA.HI.X.SX32 R21, R12, R3, 0x1, P6 ;  /* 0x000000030c157211 */ /* 0x000fe200030f0eff */
[----:B------:R-:W-:Y:S01]  /*4460*/  IMAD R12, R17, 0x2, R22 ;  /* 0x00000002110c7824 */ /* 0x000fe200078e0216 */
[----:B------:R-:W-:Y:S02]  /*4470*/  ISETP.LT.AND P5, PT, R8, UR11, !P0 ;  /* 0x0000000b08007c0c */ /* 0x000fe4000c7a1270 */
[----:B------:R-:W-:Y:S01]  /*4480*/  LEA R8, P6, R22, R0, 0x1 ;  /* 0x0000000016087211 */ /* 0x000fe200078c08ff */
[----:B------:R2:W-:Y:S01]  /*4490*/  @P4 STG.E.U16 desc[UR26][R20.64], R14 ;  /* 0x0000000e14004986 */ /* 0x0005e2000c10151a */
[----:B0-----:R-:W-:Y:S02]  /*44a0*/  LOP3.LUT R10, R2, 0x22, RZ, 0xfc, !PT ;  /* 0x00000022020a7812 */ /* 0x001fe400078efcff */
[----:B------:R-:W-:-:S02]  /*44b0*/  PRMT R11, R14, 0x7632, R11 ;  /* 0x000076320e0b7816 */ /* 0x000fc4000000000b */
[----:B------:R-:W-:Y:S01]  /*44c0*/  ISETP.LT.AND P4, PT, R10, UR11, !P0 ;  /* 0x0000000b0a007c0c */ /* 0x000fe2000c781270 */
[C---:B-1----:R-:W-:Y:S01]  /*44d0*/  IMAD R18, R17.reuse, 0x2, R12 ;  /* 0x0000000211127824 */ /* 0x042fe200078e020c */
[----:B------:R-:W-:Y:S02]  /*44e0*/  LEA.HI.X.SX32 R9, R22, R3, 0x1, P6 ;  /* 0x0000000316097211 */ /* 0x000fe400030f0eff */
[----:B------:R-:W-:Y:S02]  /*44f0*/  LEA R10, P6, R12, R0, 0x1 ;  /* 0x000000000c0a7211 */ /* 0x000fe400078c08ff */
[----:B------:R-:W-:Y:S01]  /*4500*/  LOP3.LUT R13, R2, 0x24, RZ, 0xfc, !PT ;  /* 0x00000024020d7812 */ /* 0x000fe200078efcff */
[----:B------:R0:W-:Y:S01]  /*4510*/  @P3 STG.E.U16 desc[UR26][R8.64], R11 ;  /* 0x0000000b08003986 */ /* 0x0001e2000c10151a */
[----:B--2---:R-:W-:Y:S02]  /*4520*/  IMAD R14, R17, 0x2, R18 ;  /* 0x00000002110e7824 */ /* 0x004fe400078e0212 */
[----:B------:R-:W-:-:S02]  /*4530*/  ISETP.LT.AND P3, PT, R13, UR11, !P0 ;  /* 0x0000000b0d007c0c */ /* 0x000fc4000c761270 */
[----:B------:R-:W-:Y:S02]  /*4540*/  LOP3.LUT R13, R2, 0x26, RZ, 0xfc, !PT ;  /* 0x00000026020d7812 */ /* 0x000fe400078efcff */
[-C--:B0-----:R-:W-:Y:S01]  /*4550*/  LEA.HI.X.SX32 R11, R12, R3.reuse, 0x1, P6 ;  /* 0x000000030c0b7211 */ /* 0x081fe200030f0eff */
[----:B------:R-:W-:Y:S01]  /*4560*/  IMAD R8, R17, 0x2, R14 ;  /* 0x0000000211087824 */ /* 0x000fe200078e020e */
[----:B------:R-:W-:Y:S02]  /*4570*/  LEA R12, P6, R18, R0, 0x1 ;  /* 0x00000000120c7211 */ /* 0x000fe400078c08ff */
[----:B------:R-:W-:Y:S01]  /*4580*/  LOP3.LUT R9, R2, 0x28, RZ, 0xfc, !PT ;  /* 0x0000002802097812 */ /* 0x000fe200078efcff */
[----:B------:R0:W-:Y:S01]  /*4590*/  @P2 STG.E.U16 desc[UR26][R10.64], R15 ;  /* 0x0000000f0a002986 */ /* 0x0001e2000c10151a */
[----:B------:R-:W-:Y:S02]  /*45a0*/  ISETP.LT.AND P2, PT, R13, UR11, !P0 ;  /* 0x0000000b0d007c0c */ /* 0x000fe4000c741270 */
[----:B------:R-:W-:-:S02]  /*45b0*/  LEA.HI.X.SX32 R13, R18, R3, 0x1, P6 ;  /* 0x00000003120d7211 */ /* 0x000fc400030f0eff */
[----:B------:R-:W-:-:S04]  /*45c0*/  LEA R18, P6, R14, R0, 0x1 ;  /* 0x000000000e127211 */ /* 0x000fc800078c08ff */
[-C--:B------:R-:W-:Y:S02]  /*45d0*/  LEA.HI.X.SX32 R19, R14, R3.reuse, 0x1, P6 ;  /* 0x000000030e137211 */ /* 0x080fe400030f0eff */
[CC--:B------:R-:W-:Y:S01]  /*45e0*/  LEA R20, P6, R8.reuse, R0.reuse, 0x1 ;  /* 0x0000000008147211 */ /* 0x0c0fe200078c08ff */
[----:B0-----:R-:W-:Y:S01]  /*45f0*/  IMAD R10, R17, 0x2, R8 ;  /* 0x00000002110a7824 */ /* 0x001fe200078e0208 */
[----:B------:R-:W-:Y:S02]  /*4600*/  PRMT R11, R15, 0x7632, R11 ;  /* 0x000076320f0b7816 */ /* 0x000fe4000000000b */
[----:B------:R-:W-:Y:S02]  /*4610*/  LEA.HI.X.SX32 R21, R8, R3, 0x1, P6 ;  /* 0x0000000308157211 */ /* 0x000fe400030f0eff */
[----:B------:R-:W-:Y:S01]  /*4620*/  LEA R14, P6, R10, R0, 0x1 ;  /* 0x000000000a0e7211 */ /* 0x000fe200078c08ff */
[----:B------:R0:W-:Y:S01]  /*4630*/  @P1 STG.E.U16 desc[UR26][R12.64], R11 ;  /* 0x0000000b0c001986 */ /* 0x0001e2000c10151a */
[----:B------:R-:W-:-:S02]  /*4640*/  ISETP.LT.AND P1, PT, R9, UR11, !P0 ;  /* 0x0000000b09007c0c */ /* 0x000fc4000c721270 */
[----:B------:R-:W-:Y:S01]  /*4650*/  LEA.HI.X.SX32 R15, R10, R3, 0x1, P6 ;  /* 0x000000030a0f7211 */ /* 0x000fe200030f0eff */
[----:B------:R-:W-:Y:S01]  /*4660*/  IMAD R10, R17, 0x2, R10 ;  /* 0x00000002110a7824 */ /* 0x000fe200078e020a */
[----:B------:R1:W-:Y:S01]  /*4670*/  @P5 STG.E.U16 desc[UR26][R18.64], R4 ;  /* 0x0000000412005986 */ /* 0x0003e2000c10151a */
[C---:B------:R-:W-:Y:S02]  /*4680*/  LOP3.LUT R9, R2.reuse, 0x2a, RZ, 0xfc, !PT ;  /* 0x0000002a02097812 */ /* 0x040fe400078efcff */
[----:B------:R-:W-:Y:S02]  /*4690*/  LOP3.LUT R8, R2, 0x2c, RZ, 0xfc, !PT ;  /* 0x0000002c02087812 */ /* 0x000fe400078efcff */
[----:B------:R-:W-:Y:S02]  /*46a0*/  ISETP.LT.AND P5, PT, R9, UR11, !P0 ;  /* 0x0000000b09007c0c */ /* 0x000fe4000c7a1270 */
[----:B0-----:R-:W-:Y:S02]  /*46b0*/  PRMT R13, R4, 0x7632, R13 ;  /* 0x00007632040d7816 */ /* 0x001fe4000000000d */
[----:B------:R-:W-:-:S02]  /*46c0*/  LEA R12, P6, R10, R0, 0x1 ;  /* 0x000000000a0c7211 */ /* 0x000fc400078c08ff */
[----:B-1----:R-:W-:Y:S01]  /*46d0*/  LOP3.LUT R4, R2, 0x2e, RZ, 0xfc, !PT ;  /* 0x0000002e02047812 */ /* 0x002fe200078efcff */
[----:B------:R0:W-:Y:S01]  /*46e0*/  @P4 STG.E.U16 desc[UR26][R20.64], R13 ;  /* 0x0000000d14004986 */ /* 0x0001e2000c10151a */
[----:B------:R-:W-:-:S03]  /*46f0*/  ISETP.LT.AND P4, PT, R8, UR11, !P0 ;  /* 0x0000000b08007c0c */ /* 0x000fc6000c781270 */
[----:B------:R1:W-:Y:S01]  /*4700*/  @P3 STG.E.U16 desc[UR26][R14.64], R5 ;  /* 0x000000050e003986 */ /* 0x0003e2000c10151a */
[----:B------:R-:W-:Y:S01]  /*4710*/  ISETP.LT.AND P3, PT, R4, UR11, !P0 ;  /* 0x0000000b04007c0c */ /* 0x000fe2000c761270 */
[----:B------:R-:W-:Y:S01]  /*4720*/  IMAD R4, R17, 0x2, R10 ;  /* 0x0000000211047824 */ /* 0x000fe200078e020a */
[----:B0-----:R-:W-:-:S03]  /*4730*/  LEA.HI.X.SX32 R13, R10, R3, 0x1, P6 ;  /* 0x000000030a0d7211 */ /* 0x001fc600030f0eff */
[----:B------:R-:W-:Y:S01]  /*4740*/  IMAD R20, R17, 0x2, R4 ;  /* 0x0000000211147824 */ /* 0x000fe200078e0204 */
[----:B------:R0:W2:Y:S01]  /*4750*/  LDS.128 R8, [R16+UR13+0x800] ;  /* 0x0008000d10087984 */ /* 0x0000a20008000c00 */
[CC--:B------:R-:W-:Y:S02]  /*4760*/  LEA R18, P6, R4.reuse, R0.reuse, 0x1 ;  /* 0x0000000004127211 */ /* 0x0c0fe400078c08ff */
[----:B-1----:R-:W-:Y:S01]  /*4770*/  PRMT R15, R5, 0x7632, R15 ;  /* 0x00007632050f7816 */ /* 0x002fe2000000000f */
[C---:B------:R-:W-:Y:S01]  /*4780*/  IMAD R22, R17.reuse, 0x2, R20 ;  /* 0x0000000211167824 */ /* 0x040fe200078e0214 */
[----:B------:R-:W-:Y:S02]  /*4790*/  LEA.HI.X.SX32 R19, R4, R3, 0x1, P6 ;  /* 0x0000000304137211 */ /* 0x000fe400030f0eff */
[----:B------:R-:W-:Y:S01]  /*47a0*/  LOP3.LUT R5, R2, 0x32, RZ, 0xfc, !PT ;  /* 0x0000003202057812 */ /* 0x000fe200078efcff */
[----:B------:R1:W-:Y:S01]  /*47b0*/  @P2 STG.E.U16 desc[UR26][R12.64], R15 ;  /* 0x0000000f0c002986 */ /* 0x0003e2000c10151a */
[----:B------:R-:W-:Y:S01]  /*47c0*/  LEA R4, P6, R20, R0, 0x1 ;  /* 0x0000000014047211 */ /* 0x000fe200078c08ff */
[----:B0-----:R-:W-:Y:S01]  /*47d0*/  IMAD R16, R17, 0x2, R22 ;  /* 0x0000000211107824 */ /* 0x001fe200078e0216 */
[----:B------:R-:W-:Y:S01]  /*47e0*/  LOP3.LUT R21, R2, 0x30, RZ, 0xfc, !PT ;  /* 0x0000003002157812 */ /* 0x000fe200078efcff */
[----:B------:R0:W-:Y:S01]  /*47f0*/  @P1 STG.E.U16 desc[UR26][R18.64], R6 ;  /* 0x0000000612001986 */ /* 0x0001e2000c10151a */
[----:B------:R-:W-:-:S02]  /*4800*/  ISETP.LT.AND P1, PT, R5, UR11, !P0 ;  /* 0x0000000b05007c0c */ /* 0x000fc4000c721270 */
[-C--:B------:R-:W-:Y:S02]  /*4810*/  LEA.HI.X.SX32 R5, R20, R3.reuse, 0x1, P6 ;  /* 0x0000000314057211 */ /* 0x080fe400030f0eff */
[CC--:B------:R-:W-:Y:S02]  /*4820*/  LEA R14, P6, R22.reuse, R0.reuse, 0x1 ;  /* 0x00000000160e7211 */ /* 0x0c0fe400078c08ff */
[----:B------:R-:W-:Y:S02]  /*4830*/  ISETP.LT.AND P2, PT, R21, UR11, !P0 ;  /* 0x0000000b15007c0c */ /* 0x000fe4000c741270 */
[----:B-1----:R-:W-:Y:S02]  /*4840*/  LEA.HI.X.SX32 R15, R22, R3, 0x1, P6 ;  /* 0x00000003160f7211 */ /* 0x002fe400030f0eff */
[----:B------:R-:W-:Y:S02]  /*4850*/  LOP3.LUT R13, R2, 0x36, RZ, 0xfc, !PT ;  /* 0x00000036020d7812 */ /* 0x000fe400078efcff */
[----:B0-----:R-:W-:Y:S01]  /*4860*/  PRMT R19, R6, 0x7632, R19 ;  /* 0x0000763206137816 */ /* 0x001fe20000000013 */
[----:B------:R-:W-:Y:S01]  /*4870*/  IMAD R6, R17, 0x2, R16 ;  /* 0x0000000211067824 */ /* 0x000fe200078e0210 */
[----:B------:R-:W-:-:S02]  /*4880*/  LEA R12, P6, R16, R0, 0x1 ;  /* 0x00000000100c7211 */ /* 0x000fc400078c08ff */
[C---:B------:R-:W-:Y:S01]  /*4890*/  LOP3.LUT R20, R2.reuse, 0x34, RZ, 0xfc, !PT ;  /* 0x0000003402147812 */ /* 0x040fe200078efcff */
[----:B------:R0:W-:Y:S01]  /*48a0*/  @P5 STG.E.U16 desc[UR26][R4.64], R19 ;  /* 0x0000001304005986 */ /* 0x0001e2000c10151a */
[----:B------:R-:W-:Y:S02]  /*48b0*/  LOP3.LUT R21, R2, 0x3c, RZ, 0xfc, !PT ;  /* 0x0000003c02157812 */ /* 0x000fe400078efcff */
[----:B------:R-:W-:Y:S01]  /*48c0*/  ISETP.LT.AND P5, PT, R20, UR11, !P0 ;  /* 0x0000000b14007c0c */ /* 0x000fe2000c7a1270 */
[----:B------:R1:W-:Y:S01]  /*48d0*/  @P4 STG.E.U16 desc[UR26][R14.64], R7 ;  /* 0x000000070e004986 */ /* 0x0003e2000c10151a */
[----:B------:R-:W-:Y:S02]  /*48e0*/  ISETP.LT.AND P4, PT, R13, UR11, !P0 ;  /* 0x0000000b0d007c0c */ /* 0x000fe4000c781270 */
[----:B------:R-:W-:Y:S01]  /*48f0*/  LEA.HI.X.SX32 R13, R16, R3, 0x1, P6 ;  /* 0x00000003100d7211 */ /* 0x000fe200030f0eff */
[----:B------:R-:W-:Y:S01]  /*4900*/  IMAD R16, R17, 0x2, R6 ;  /* 0x0000000211107824 */ /* 0x000fe200078e0206 */
[----:B------:R-:W-:-:S02]  /*4910*/  LEA R18, P6, R6, R0, 0x1 ;  /* 0x0000000006127211 */ /* 0x000fc400078c08ff */
[----:B------:R-:W-:Y:S02]  /*4920*/  LOP3.LUT R20, R2, 0x38, RZ, 0xfc, !PT ;  /* 0x0000003802147812 */ /* 0x000fe400078efcff */
[----:B0-----:R-:W-:Y:S02]  /*4930*/  PRMT R5, R7, 0x7632, R5 ;  /* 0x0000763207057816 */ /* 0x001fe40000000005 */
[----:B------:R-:W-:Y:S01]  /*4940*/  LEA.HI.X.SX32 R19, R6, R3, 0x1, P6 ;  /* 0x0000000306137211 */ /* 0x000fe200030f0eff */
[----:B-1----:R-:W-:Y:S01]  /*4950*/  IMAD R14, R17, 0x2, R16 ;  /* 0x00000002110e7824 */ /* 0x002fe200078e0210 */
[----:B------:R-:W-:Y:S01]  /*4960*/  LEA R4, P6, R16, R0, 0x1 ;  /* 0x0000000010047211 */ /* 0x000fe200078c08ff */
[----:B------:R0:W-:Y:S01]  /*4970*/  @P3 STG.E.U16 desc[UR26][R12.64], R5 ;  /* 0x000000050c003986 */ /* 0x0001e2000c10151a */
[----:B------:R-:W-:Y:S02]  /*4980*/  LOP3.LUT R6, R2, 0x3a, RZ, 0xfc, !PT ;  /* 0x0000003a02067812 */ /* 0x000fe400078efcff */
[----:B--2---:R-:W-:Y:S01]  /*4990*/  PRMT R7, R8, 0x7632, R7 ;  /* 0x0000763208077816 */ /* 0x004fe20000000007 */
[----:B------:R1:W-:Y:S01]  /*49a0*/  @P2 STG.E.U16 desc[UR26][R18.64], R8 ;  /* 0x0000000812002986 */ /* 0x0003e2000c10151a */
[----:B------:R-:W-:-:S02]  /*49b0*/  ISETP.LT.AND P3, PT, R20, UR11, !P0 ;  /* 0x0000000b14007c0c */ /* 0x000fc4000c761270 */
[----:B------:R-:W-:Y:S02]  /*49c0*/  ISETP.LT.AND P2, PT, R6, UR11, !P0 ;  /* 0x0000000b06007c0c */ /* 0x000fe4000c741270 */
[----:B0-----:R-:W-:Y:S01]  /*49d0*/  LEA.HI.X.SX32 R5, R16, R3, 0x1, P6 ;  /* 0x0000000310057211 */ /* 0x001fe200030f0eff */
[----:B------:R-:W-:Y:S01]  /*49e0*/  IMAD R16, R17, 0x2, R14 ;  /* 0x0000000211107824 */ /* 0x000fe200078e020e */
[----:B------:R-:W-:-:S03]  /*49f0*/  LEA R6, P6, R14, R0, 0x1 ;  /* 0x000000000e067211 */ /* 0x000fc600078c08ff */
[C---:B------:R-:W-:Y:S01]  /*4a00*/  IMAD R20, R17.reuse, 0x2, R16 ;  /* 0x0000000211147824 */ /* 0x040fe200078e0210 */
[----:B------:R0:W-:Y:S01]  /*4a10*/  @P1 STG.E.U16 desc[UR26][R4.64], R7 ;  /* 0x0000000704001986 */ /* 0x0001e2000c10151a */
[CC--:B------:R-:W-:Y:S02]  /*4a20*/  LEA R12, P1, R16.reuse, R0.reuse, 0x1 ;  /* 0x00000000100c7211 */ /* 0x0c0fe400078208ff */
[C---:B------:R-:W-:Y:S02]  /*4a30*/  IMAD R22, R17.reuse, 0x2, R20 ;  /* 0x0000000211167824 */ /* 0x040fe400078e0214 */
[-C--:B------:R-:W-:Y:S02]  /*4a40*/  LEA.HI.X.SX32 R13, R16, R3.reuse, 0x1, P1 ;  /* 0x00000003100d7211 */ /* 0x080fe400008f0eff */
[C---:B-1----:R-:W-:Y:S01]  /*4a50*/  IMAD R8, R17.reuse, 0x2, R22 ;  /* 0x0000000211087824 */ /* 0x042fe200078e0216 */
[-C--:B------:R-:W-:Y:S02]  /*4a60*/  LEA R16, P1, R22, R0.reuse, 0x1 ;  /* 0x0000000016107211 */ /* 0x080fe400078208ff */
[----:B0-----:R-:W-:Y:S01]  /*4a70*/  LEA.HI.X.SX32 R7, R14, R3, 0x1, P6 ;  /* 0x000000030e077211 */ /* 0x001fe200030f0eff */
[----:B------:R-:W-:Y:S01]  /*4a80*/  IMAD R4, R17, 0x2, R8 ;  /* 0x0000000211047824 */ /* 0x000fe200078e0208 */
[----:B------:R-:W-:-:S02]  /*4a90*/  LEA R14, P6, R20, R0, 0x1 ;  /* 0x00000000140e7211 */ /* 0x000fc400078c08ff */
[----:B------:R-:W-:Y:S01]  /*4aa0*/  LOP3.LUT R5, R2, 0x3e, RZ, 0xfc, !PT ;  /* 0x0000003e02057812 */ /* 0x000fe200078efcff */
[----:B------:R0:W-:Y:S01]  /*4ab0*/  @P5 STG.E.U16 desc[UR26][R6.64], R9 ;  /* 0x0000000906005986 */ /* 0x0001e2000c10151a */
[-C--:B------:R-:W-:Y:S02]  /*4ac0*/  LEA.HI.X.SX32 R15, R20, R3.reuse, 0x1, P6 ;  /* 0x00000003140f7211 */ /* 0x080fe400030f0eff */
[----:B------:R-:W-:Y:S02]  /*4ad0*/  LEA R18, P6, R8, R0, 0x1 ;  /* 0x0000000008127211 */ /* 0x000fe400078c08ff */
[----:B------:R-:W-:Y:S02]  /*4ae0*/  LEA.HI.X.SX32 R17, R22, R3, 0x1, P1 ;  /* 0x0000000316117211 */ /* 0x000fe400008f0eff */
[----:B------:R-:W-:Y:S02]  /*4af0*/  ISETP.LT.AND P1, PT, R21, UR11, !P0 ;  /* 0x0000000b15007c0c */ /* 0x000fe4000c721270 */
[----:B------:R-:W-:-:S02]  /*4b00*/  ISETP.LT.AND P0, PT, R5, UR11, !P0 ;  /* 0x0000000b05007c0c */ /* 0x000fc4000c701270 */
[-C--:B------:R-:W-:Y:S02]  /*4b10*/  LEA.HI.X.SX32 R19, R8, R3.reuse, 0x1, P6 ;  /* 0x0000000308137211 */ /* 0x080fe400030f0eff */
[----:B------:R-:W-:Y:S02]  /*4b20*/  LEA R2, P6, R4, R0, 0x1 ;  /* 0x0000000004027211 */ /* 0x000fe400078c08ff */
[----:B------:R-:W-:Y:S02]  /*4b30*/  PRMT R0, R9, 0x7632, R0 ;  /* 0x0000763209007816 */ /* 0x000fe40000000000 */
[----:B------:R-:W-:Y:S02]  /*4b40*/  PRMT R8, R10, 0x7632, R8 ;  /* 0x000076320a087816 */ /* 0x000fe40000000008 */
[----:B------:R-:W-:Y:S01]  /*4b50*/  LEA.HI.X.SX32 R3, R4, R3, 0x1, P6 ;  /* 0x0000000304037211 */ /* 0x000fe200030f0eff */
[----:B------:R0:W-:Y:S01]  /*4b60*/  @P4 STG.E.U16 desc[UR26][R12.64], R0 ;  /* 0x000000000c004986 */ /* 0x0001e2000c10151a */
[----:B------:R-:W-:-:S03]  /*4b70*/  PRMT R4, R11, 0x7632, R4 ;  /* 0x000076320b047816 */ /* 0x000fc60000000004 */
[----:B------:R0:W-:Y:S04]  /*4b80*/  @P3 STG.E.U16 desc[UR26][R14.64], R10 ;  /* 0x0000000a0e003986 */ /* 0x0001e8000c10151a */
[----:B------:R0:W-:Y:S04]  /*4b90*/  @P2 STG.E.U16 desc[UR26][R16.64], R8 ;  /* 0x0000000810002986 */ /* 0x0001e8000c10151a */
[----:B------:R0:W-:Y:S04]  /*4ba0*/  @P1 STG.E.U16 desc[UR26][R18.64], R11 ;  /* 0x0000000b12001986 */ /* 0x0001e8000c10151a */
[----:B------:R0:W-:Y:S01]  /*4bb0*/  @P0 STG.E.U16 desc[UR26][R2.64], R4 ;  /* 0x0000000402000986 */ /* 0x0001e2000c10151a */
[----:B------:R-:W-:Y:S06]  /*4bc0*/  BAR.SYNC.DEFER_BLOCKING 0x0 ;  /* 0x0000000000007b1d */ /* 0x000fec0000010000 */
[----:B------:R-:W-:Y:S05]  /*4bd0*/  BRA.U UP0, `(.L_x_13) ;  /* 0x0000000100a07547 */ /* 0x000fea000b800000 */
[----:B------:R-:W1:Y:S01]  /*4be0*/  S2UR UR6, SR_CgaCtaId ;  /* 0x00000000000679c3 */ /* 0x000e620000008800 */
[----:B------:R-:W-:Y:S01]  /*4bf0*/  NOP ;  /* 0x0000000000007918 */ /* 0x000fe20000000000 */
[----:B------:R-:W-:Y:S01]  /*4c00*/  UMOV UR4, 0x50 ;  /* 0x0000005000047882 */ /* 0x000fe20000000000 */
[----:B0-----:R-:W-:Y:S02]  /*4c10*/  IMAD.U32 R0, RZ, RZ, UR12 ;  /* 0x0000000cff007e24 */ /* 0x001fe4000f8e00ff */
[----:B------:R-:W-:Y:S02]  /*4c20*/  IMAD.MOV.U32 R3, RZ, RZ, 0x3 ;  /* 0x00000003ff037424 */ /* 0x000fe400078e00ff */
[----:B------:R-:W-:Y:S01]  /*4c30*/  IMAD.MOV.U32 R7, RZ, RZ, 0x1 ;  /* 0x00000001ff077424 */ /* 0x000fe200078e00ff */
[----:B------:R-:W-:-:S04]  /*4c40*/  LOP3.LUT R0, R0, 0xffff, RZ, 0xc0, !PT ;  /* 0x0000ffff00007812 */ /* 0x000fc800078ec0ff */
[----:B------:R-:W-:-:S05]  /*4c50*/  SHF.R.U32.HI R0, RZ, 0x5, R0 ;  /* 0x00000005ff007819 */ /* 0x000fca0000011600 */
[----:B------:R-:W-:Y:S01]  /*4c60*/  VIADD R2, R0, 0x10 ;  /* 0x0000001000027836 */ /* 0x000fe20000000000 */
[----:B------:R-:W-:Y:S01]  /*4c70*/  SHF.L.U32 R0, R3, R0, RZ ;  /* 0x0000000003007219 */ /* 0x000fe200000006ff */
[----:B-1----:R-:W-:-:S03]  /*4c80*/  ULEA UR6, UR6, UR4, 0x18 ;  /* 0x0000000406067291 */ /* 0x002fc6000f8ec0ff */
[----:B------:R-:W-:-:S04]  /*4c90*/  SHF.L.U32 R3, R7, R2, RZ ;  /* 0x0000000207037219 */ /* 0x000fc800000006ff */
[----:B------:R-:W-:Y:S02]  /*4ca0*/  LOP3.LUT R0, R3, R0, RZ, 0xfc, !PT ;  /* 0x0000000003007212 */ /* 0x000fe400078efcff */
[----:B------:R-:W0:Y:S02]  /*4cb0*/  LDS R5, [UR6] ;  /* 0x00000006ff057984 */ /* 0x000e240008000800 */
[C---:B------:R-:W-:Y:S02]  /*4cc0*/  LOP3.LUT R2, R0.reuse, 0xffff, RZ, 0xc0, !PT ;  /* 0x0000ffff00027812 */ /* 0x040fe400078ec0ff */
[----:B0-----:R-:W-:-:S04]  /*4cd0*/  LOP3.LUT R3, R0, 0xffff, R5, 0x80, !PT ;  /* 0x0000ffff00037812 */ /* 0x001fc800078e8005 */
[----:B------:R-:W-:-:S13]  /*4ce0*/  ISETP.NE.AND P0, PT, R3, R2, PT ;  /* 0x000000020300720c */ /* 0x000fda0003f05270 */
[----:B------:R-:W-:Y:S05]  /*4cf0*/  @P0 BRA `(.L_x_14) ;  /* 0x0000000000500947 */ /* 0x000fea0003800000 */
[----:B------:R-:W-:Y:S02]  /*4d00*/  SHF.R.U32.HI R5, RZ, 0x10, R5 ;  /* 0x00000010ff057819 */ /* 0x000fe40000011605 */
[----:B------:R-:W-:-:S04]  /*4d10*/  SHF.R.U32.HI R2, RZ, 0x10, R0 ;  /* 0x00000010ff027819 */ /* 0x000fc80000011600 */
[----:B------:R-:W-:-:S04]  /*4d20*/  LOP3.LUT R5, R5, R2, RZ, 0xc0, !PT ;  /* 0x0000000205057212 */ /* 0x000fc800078ec0ff */
[----:B------:R-:W-:-:S13]  /*4d30*/  ISETP.NE.AND P0, PT, R5, R2, PT ;  /* 0x000000020500720c */ /* 0x000fda0003f05270 */
[----:B------:R-:W-:Y:S05]  /*4d40*/  @P0 BRA `(.L_x_15) ;  /* 0x0000000000300947 */ /* 0x000fea0003800000 */
[----:B------:R-:W-:Y:S01]  /*4d50*/  R2UR UR4, R0 ;  /* 0x00000000000472ca */ /* 0x000fe200000e0000 */
[----:B------:R-:W-:Y:S01]  /*4d60*/  VOTEU.ANY UR5, UPT, PT ;  /* 0x0000000000057886 */ /* 0x000fe200038e0100 */
[----:B------:R-:W0:Y:S01]  /*4d70*/  S2R R0, SR_LANEID ;  /* 0x0000000000007919 */ /* 0x000e220000000000 */
[----:B------:R-:W-:-:S10]  /*4d80*/  UFLO.U32 UR5, UR5 ;  /* 0x00000005000572bd */ /* 0x000fd400080e0000 */
[----:B------:R-:W-:-:S06]  /*4d90*/  ULOP3.LUT UR4, URZ, UR4, URZ, 0x33, !UPT ;  /* 0x00000004ff047292 */ /* 0x000fcc000f8e33ff */
[----:B------:R-:W-:-:S04]  /*4da0*/  IMAD.U32 R2, RZ, RZ, UR4 ;  /* 0x00000004ff027e24 */ /* 0x000fc8000f8e00ff */
[----:B------:R-:W1:Y:S02]  /*4db0*/  REDUX UR7, R2 ;  /* 0x00000000020773c4 */ /* 0x000e640000000000 */
[----:B------:R2:W-:Y:S01]  /*4dc0*/  UTCATOMSWS.AND URZ, UR4 ;  /* 0x0000000400ff79e3 */ /* 0x0005e20008000000 */
[----:B0-----:R-:W-:Y:S01]  /*4dd0*/  ISETP.EQ.U32.AND P0, PT, R0, UR5, PT ;  /* 0x0000000500007c0c */ /* 0x001fe2000bf02070 */
[----:B-1----:R-:W-:-:S12]  /*4de0*/  IMAD.U32 R0, RZ, RZ, UR7 ;  /* 0x00000007ff007e24 */ /* 0x002fd8000f8e00ff */
[----:B------:R2:W-:Y:S01]  /*4df0*/  @P0 ATOMS.AND RZ, [UR6], R0 ;  /* 0x00000000ffff098c */ /* 0x0005e2000a800006 */
[----:B------:R-:W-:Y:S05]  /*4e00*/  BRA `(.L_x_13) ;  /* 0x0000000000147947 */ /* 0x000fea0003800000 */
.L_x_15:
[----:B------:R-:W-:-:S07]  /*4e10*/  MOV R2, 0x4e30 ;  /* 0x00004e3000027802 */ /* 0x000fce0000000f00 */
[----:B------:R-:W-:Y:S05]  /*4e20*/  CALL.REL.NOINC `($__internal_0_$__cuda_sm10x_tcgen05_guardrail_trap_col_being_dealloced_not_returned_by_alloc) ;  /* 0x00000000002c7944 */ /* 0x000fea0003c00000 */
[----:B------:R-:W-:Y:S05]  /*4e30*/  BRA `(.L_x_13) ;  /* 0x0000000000087947 */ /* 0x000fea0003800000 */
.L_x_14:
[----:B------:R-:W-:-:S07]  /*4e40*/  MOV R2, 0x4e60 ;  /* 0x00004e6000027802 */ /* 0x000fce0000000f00 */
[----:B------:R-:W-:Y:S05]  /*4e50*/  CALL.REL.NOINC `($__internal_2_$__cuda_sm10x_tcgen05_guardrail_trap_unallocated_columns_being_dealloced) ;  /* 0x0000000000387944 */ /* 0x000fea0003c00000 */
.L_x_13:
[----:B------:R-:W-:Y:S01]  /*4e60*/  NOP ;  /* 0x0000000000007918 */ /* 0x000fe20000000000 */
[----:B--2---:R-:W-:Y:S05]  /*4e70*/  EXIT ;  /* 0x000000000000794d */ /* 0x004fea0003800000 */
.L_x_8:
[----:B------:R-:W0:Y:S02]  /*4e80*/  SYNCS.PHASECHK.TRANS64.TRYWAIT P6, [UR15], R78 ;  /* 0x0000004eff0075a7 */ /* 0x000e2400080c110f */
[----:B0-----:R-:W-:Y:S05]  /*4e90*/  @!P6 BRA `(.L_x_8) ;  /* 0xfffffffc00f8e947 */ /* 0x001fea000383ffff */
[----:B------:R-:W-:Y:S05]  /*4ea0*/  BRA `(.L_x_16) ;  /* 0xffffffe000807947 */ /* 0x000fea000383ffff */
.L_x_12:
[----:B------:R-:W2:Y:S02]  /*4eb0*/  SYNCS.PHASECHK.TRANS64.TRYWAIT P0, [UR15], R4 ;  /* 0x00000004ff0075a7 */ /* 0x000ea4000800110f */
[----:B--2---:R-:W-:Y:S05]  /*4ec0*/  @!P0 BRA `(.L_x_12) ;  /* 0xfffffffc00f88947 */ /* 0x004fea000383ffff */
[----:B------:R-:W-:Y:S05]  /*4ed0*/  BRA `(.L_x_11) ;  /* 0xffffffec00287947 */ /* 0x000fea000383ffff */
        .weak           $__internal_0_$__cuda_sm10x_tcgen05_guardrail_trap_col_being_dealloced_not_returned_by_alloc
        .type           $__internal_0_$__cuda_sm10x_tcgen05_guardrail_trap_col_being_dealloced_not_returned_by_alloc,@function
        .size           $__internal_0_$__cuda_sm10x_tcgen05_guardrail_trap_col_being_dealloced_not_returned_by_alloc,($__internal_1_$__cuda_sm10x_tcgen05_guardrail_trap_phase_invalid_during_alloc - $__internal_0_$__cuda_sm10x_tcgen05_guardrail_trap_col_being_dealloced_not_returned_by_alloc)
$__internal_0_$__cuda_sm10x_tcgen05_guardrail_trap_col_being_dealloced_not_returned_by_alloc:
[----:B------:R-:W-:Y:S05]  /*4ee0*/  BPT.TRAP 0x1 ;  /* 0x000000040000795c */ /* 0x000fea0000300000 */
[----:B------:R-:W-:-:S04]  /*4ef0*/  IMAD.MOV.U32 R3, RZ, RZ, 0x0 ;  /* 0x00000000ff037424 */ /* 0x000fc800078e00ff */
[----:B------:R-:W-:Y:S05]  /*4f00*/  RET.REL.NODEC R2 `(matmul_kernel) ;  /* 0xffffffb0023c7950 */ /* 0x000fea0003c3ffff */
        .weak           $__internal_1_$__cuda_sm10x_tcgen05_guardrail_trap_phase_invalid_during_alloc
        .type           $__internal_1_$__cuda_sm10x_tcgen05_guardrail_trap_phase_invalid_during_alloc,@function
        .size           $__internal_1_$__cuda_sm10x_tcgen05_guardrail_trap_phase_invalid_during_alloc,($__internal_2_$__cuda_sm10x_tcgen05_guardrail_trap_unallocated_columns_being_dealloced - $__internal_1_$__cuda_sm10x_tcgen05_guardrail_trap_phase_invalid_during_alloc)
$__internal_1_$__cuda_sm10x_tcgen05_guardrail_trap_phase_invalid_during_alloc:
[----:B------:R-:W-:Y:S05]  /*4f10*/  BPT.TRAP 0x1 ;  /* 0x000000040000795c */ /* 0x000fea0000300000 */
[----:B------:R-:W-:-:S04]  /*4f20*/  IMAD.MOV.U32 R3, RZ, RZ, 0x0 ;  /* 0x00000000ff037424 */ /* 0x000fc800078e00ff */
[----:B------:R-:W-:Y:S05]  /*4f30*/  RET.REL.NODEC R2 `(matmul_kernel) ;  /* 0xffffffb002307950 */ /* 0x000fea0003c3ffff */
        .weak           $__internal_2_$__cuda_sm10x_tcgen05_guardrail_trap_unallocated_columns_being_dealloced
        .type           $__internal_2_$__cuda_sm10x_tcgen05_guardrail_trap_unallocated_columns_being_dealloced,@function
        .size           $__internal_2_$__cuda_sm10x_tcgen05_guardrail_trap_unallocated_columns_being_dealloced,(.L_x_20 - $__internal_2_$__cuda_sm10x_tcgen05_guardrail_trap_unallocated_columns_being_dealloced)
$__internal_2_$__cuda_sm10x_tcgen05_guardrail_trap_unallocated_columns_being_dealloced:
[----:B------:R-:W-:Y:S05]  /*4f40*/  BPT.TRAP 0x1 ;  /* 0x000000040000795c */ /* 0x000fea0000300000 */
[----:B------:R-:W-:-:S04]  /*4f50*/  IMAD.MOV.U32 R3, RZ, RZ, 0x0 ;  /* 0x00000000ff037424 */ /* 0x000fc800078e00ff */
[----:B------:R-:W-:Y:S05]  /*4f60*/  RET.REL.NODEC R2 `(matmul_kernel) ;  /* 0xffffffb002247950 */ /* 0x000fea0003c3ffff */
.L_x_17:
[----:B------:R-:W-:-:S00]  /*4f70*/  BRA `(.L_x_17) ;  /* 0xfffffffc00fc7947 */ /* 0x000fc0000383ffff */
[----:B------:R-:W-:-:S00]  /*4f80*/  NOP ;  /* 0x0000000000007918 */ /* 0x000fc00000000000 */
[----:B------:R-:W-:-:S00]  /*4f90*/  NOP ;  /* 0x0000000000007918 */ /* 0x000fc00000000000 */
[----:B------:R-:W-:-:S00]  /*4fa0*/  NOP ;  /* 0x0000000000007918 */ /* 0x000fc00000000000 */
[----:B------:R-:W-:-:S00]  /*4fb0*/  NOP ;  /* 0x0000000000007918 */ /* 0x000fc00000000000 */
[----:B------:R-:W-:-:S00]  /*4fc0*/  NOP ;  /* 0x0000000000007918 */ /* 0x000fc00000000000 */
[----:B------:R-:W-:-:S00]  /*4fd0*/  NOP ;  /* 0x0000000000007918 */ /* 0x000fc00000000000 */
[----:B------:R-:W-:-:S00]  /*4fe0*/  NOP ;  /* 0x0000000000007918 */ /* 0x000fc00000000000 */
[----:B------:R-:W-:-:S00]  /*4ff0*/  NOP ;  /* 0x0000000000007918 */ /* 0x000fc00000000000 */
.L_x_20:


//--------------------- .nv.shared.matmul_kernel  --------------------------
	.section	.nv.shared.matmul_kernel,"aw",@nobits
	.sectionflags	@""
	.align	16
	.zero		1024


//--------------------- .nv.shared.reserved.0     --------------------------
	.section	.nv.shared.reserved.0,"aw",@nobits
	.align	8
	.weak		__nv_reservedSMEM_offset_0_alias
	.size		__nv_reservedSMEM_offset_0_alias, 0, 64
	.other		__nv_reservedSMEM_offset_0_alias,@"STO_CUDA_RESERVED_SHARED STV_DEFAULT"
__nv_reservedSMEM_offset_0_alias:
	.zero		0
.nv.shared.reserved.0:
	.zero		64
	.weak		__nv_reservedSMEM_allocation_phase
	.type		__nv_reservedSMEM_allocation_phase,@object
	.size		__nv_reservedSMEM_allocation_phase,(.L_0 - __nv_reservedSMEM_allocation_phase)
__nv_reservedSMEM_allocation_phase:
	.zero		1
.L_0:
	.zero		7
	.weak		__nv_reservedSMEM_devtool_atexit_pc
	.type		__nv_reservedSMEM_devtool_atexit_pc,@object
	.size		__nv_reservedSMEM_devtool_atexit_pc,(__nv_reservedSMEM_allocation_mask - __nv_reservedSMEM_devtool_atexit_pc)
__nv_reservedSMEM_devtool_atexit_pc:
	.zero		8
	.weak		__nv_reservedSMEM_allocation_mask
	.type		__nv_reservedSMEM_allocation_mask,@object
	.size		__nv_reservedSMEM_allocation_mask,(.L_2 - __nv_reservedSMEM_allocation_mask)
__nv_reservedSMEM_allocation_mask:
	.zero		4
.L_2:


//--------------------- .nv.constant0.matmul_kernel --------------------------
	.section	.nv.constant0.matmul_kernel,"a",@progbits
	.sectionflags	@""
	.align	4
.nv.constant0.matmul_kernel:
	.zero		976


//--------------------- SYMBOLS --------------------------

	.type		.nv.reservedSmem.offset0,@object
	.size		.nv.reservedSmem.offset0,0x4
	.type		.nv.reservedSmem.cap,@object
	.size		.nv.reservedSmem.cap,0x4
